	.target	sm_100a

	.elftype	@"ET_EXEC"


//--------------------- .note.nv.tkinfo           --------------------------
	.section	.note.nv.tkinfo,"",@"SHT_NOTE"
	.sectionflags	@"SHF_NOTE_NV_TKINFO"
	.tkinfo
        /*0018*/ 	.word	0x00000081
        /*0030*/ 	.string	""
        /*0030*/ 	.string	"ptxas-blackwell"
        /*0030*/ 	.string	"Cuda compilation tools, release 12.9, V12.9.86"
        /*0030*/ 	.string	"Build cuda_12.9.r12.9/compiler.36037853_0"
        /*0030*/ 	.string	"-v  -suppress-debug-info  -lineinfo  -arch sm_100a "



//--------------------- .note.nv.cuver            --------------------------
	.section	.note.nv.cuver,"",@"SHT_NOTE"
	.sectionflags	@"SHF_NOTE_NV_CUVER"
        /*0018*/ 	.short	0x0001
        /*001a*/ 	.short	0x0064
        /*001c*/ 	.short	0x0001
        /*001e*/ 	.short	0x0000
        /*0020*/ 	.short	0x0001
        /*0022*/ 	.short	0x0000


//--------------------- .nv.info                  --------------------------
	.section	.nv.info,"",@"SHT_CUDA_INFO"
	.align	4


	//----- nvinfo : EIATTR_REGCOUNT
	.align		4
        /*0000*/ 	.byte	0x04, 0x2f
        /*0002*/ 	.short	(.L_2 - .L_1)
	.align		4
.L_1:
        /*0004*/ 	.word	index@(attn_fwd)
        /*0008*/ 	.word	0x00000048


	//----- nvinfo : EIATTR_FRAME_SIZE
	.align		4
.L_2:
        /*000c*/ 	.byte	0x04, 0x11
        /*000e*/ 	.short	(.L_4 - .L_3)
	.align		4
.L_3:
        /*0010*/ 	.word	index@(attn_fwd)
        /*0014*/ 	.word	0x00000000


	//----- nvinfo : EIATTR_MIN_STACK_SIZE
	.align		4
.L_4:
        /*0018*/ 	.byte	0x04, 0x12
        /*001a*/ 	.short	(.L_6 - .L_5)
	.align		4
.L_5:
        /*001c*/ 	.word	index@(attn_fwd)
        /*0020*/ 	.word	0x00000000
.L_6:


//--------------------- .nv.info.attn_fwd         --------------------------
	.section	.nv.info.attn_fwd,"",@"SHT_CUDA_INFO"
	.sectionflags	@""
	.align	4


	//----- nvinfo : EIATTR_CUDA_API_VERSION
	.align		4
        /*0000*/ 	.byte	0x04, 0x37
        /*0002*/ 	.short	(.L_8 - .L_7)
.L_7:
        /*0004*/ 	.word	0x00000081


	//----- nvinfo : EIATTR_KPARAM_INFO
	.align		4
.L_8:
        /*0008*/ 	.byte	0x04, 0x17
        /*000a*/ 	.short	(.L_10 - .L_9)
.L_9:
        /*000c*/ 	.word	0x00000000
        /*0010*/ 	.short	0x0019
        /*0012*/ 	.short	0x0080
        /*0014*/ 	.byte	0x00, 0xf4, 0x21, 0x00


	//----- nvinfo : EIATTR_KPARAM_INFO
	.align		4
.L_10:
        /*0018*/ 	.byte	0x04, 0x17
        /*001a*/ 	.short	(.L_12 - .L_11)
.L_11:
        /*001c*/ 	.word	0x00000000
        /*0020*/ 	.short	0x0018
        /*0022*/ 	.short	0x0078
        /*0024*/ 	.byte	0x00, 0xf4, 0x21, 0x00


	//----- nvinfo : EIATTR_KPARAM_INFO
	.align		4
.L_12:
        /*0028*/ 	.byte	0x04, 0x17
        /*002a*/ 	.short	(.L_14 - .L_13)
.L_13:
        /*002c*/ 	.word	0x00000000
        /*0030*/ 	.short	0x0017
        /*0032*/ 	.short	0x0070
        /*0034*/ 	.byte	0x00, 0xf0, 0x11, 0x00


	//----- nvinfo : EIATTR_KPARAM_INFO
	.align		4
.L_14:
        /*0038*/ 	.byte	0x04, 0x17
        /*003a*/ 	.short	(.L_16 - .L_15)
.L_15:
        /*003c*/ 	.word	0x00000000
        /*0040*/ 	.short	0x0016
        /*0042*/ 	.short	0x006c
        /*0044*/ 	.byte	0x00, 0xf0, 0x11, 0x00


	//----- nvinfo : EIATTR_KPARAM_INFO
	.align		4
.L_16:
        /*0048*/ 	.byte	0x04, 0x17
        /*004a*/ 	.short	(.L_18 - .L_17)
.L_17:
        /*004c*/ 	.word	0x00000000
        /*0050*/ 	.short	0x0015
        /*0052*/ 	.short	0x0068
        /*0054*/ 	.byte	0x00, 0xf0, 0x11, 0x00


	//----- nvinfo : EIATTR_KPARAM_INFO
	.align		4
.L_18:
        /*0058*/ 	.byte	0x04, 0x17
        /*005a*/ 	.short	(.L_20 - .L_19)
.L_19:
        /*005c*/ 	.word	0x00000000
        /*0060*/ 	.short	0x0014
        /*0062*/ 	.short	0x0064
        /*0064*/ 	.byte	0x00, 0xf0, 0x11, 0x00


	//----- nvinfo : EIATTR_KPARAM_INFO
	.align		4
.L_20:
        /*0068*/ 	.byte	0x04, 0x17
        /*006a*/ 	.short	(.L_22 - .L_21)
.L_21:
        /*006c*/ 	.word	0x00000000
        /*0070*/ 	.short	0x0013
        /*0072*/ 	.short	0x0060
        /*0074*/ 	.byte	0x00, 0xf0, 0x11, 0x00


	//----- nvinfo : EIATTR_KPARAM_INFO
	.align		4
.L_22:
        /*0078*/ 	.byte	0x04, 0x17
        /*007a*/ 	.short	(.L_24 - .L_23)
.L_23:
        /*007c*/ 	.word	0x00000000
        /*0080*/ 	.short	0x0012
        /*0082*/ 	.short	0x005c
        /*0084*/ 	.byte	0x00, 0xf0, 0x11, 0x00


	//----- nvinfo : EIATTR_KPARAM_INFO
	.align		4
.L_24:
        /*0088*/ 	.byte	0x04, 0x17
        /*008a*/ 	.short	(.L_26 - .L_25)
.L_25:
        /*008c*/ 	.word	0x00000000
        /*0090*/ 	.short	0x0011
        /*0092*/ 	.short	0x0058
        /*0094*/ 	.byte	0x00, 0xf0, 0x11, 0x00


	//----- nvinfo : EIATTR_KPARAM_INFO
	.align		4
.L_26:
        /*0098*/ 	.byte	0x04, 0x17
        /*009a*/ 	.short	(.L_28 - .L_27)
.L_27:
        /*009c*/ 	.word	0x00000000
        /*00a0*/ 	.short	0x0010
        /*00a2*/ 	.short	0x0054
        /*00a4*/ 	.byte	0x00, 0xf0, 0x11, 0x00


	//----- nvinfo : EIATTR_KPARAM_INFO
	.align		4
.L_28:
        /*00a8*/ 	.byte	0x04, 0x17
        /*00aa*/ 	.short	(.L_30 - .L_29)
.L_29:
        /*00ac*/ 	.word	0x00000000
        /*00b0*/ 	.short	0x000f
        /*00b2*/ 	.short	0x0050
        /*00b4*/ 	.byte	0x00, 0xf0, 0x11, 0x00


	//----- nvinfo : EIATTR_KPARAM_INFO
	.align		4
.L_30:
        /*00b8*/ 	.byte	0x04, 0x17
        /*00ba*/ 	.short	(.L_32 - .L_31)
.L_31:
        /*00bc*/ 	.word	0x00000000
        /*00c0*/ 	.short	0x000e
        /*00c2*/ 	.short	0x004c
        /*00c4*/ 	.byte	0x00, 0xf0, 0x11, 0x00


	//----- nvinfo : EIATTR_KPARAM_INFO
	.align		4
.L_32:
        /*00c8*/ 	.byte	0x04, 0x17
        /*00ca*/ 	.short	(.L_34 - .L_33)
.L_33:
        /*00cc*/ 	.word	0x00000000
        /*00d0*/ 	.short	0x000d
        /*00d2*/ 	.short	0x0048
        /*00d4*/ 	.byte	0x00, 0xf0, 0x11, 0x00


	//----- nvinfo : EIATTR_KPARAM_INFO
	.align		4
.L_34:
        /*00d8*/ 	.byte	0x04, 0x17
        /*00da*/ 	.short	(.L_36 - .L_35)
.L_35:
        /*00dc*/ 	.word	0x00000000
        /*00e0*/ 	.short	0x000c
        /*00e2*/ 	.short	0x0044
        /*00e4*/ 	.byte	0x00, 0xf0, 0x11, 0x00


	//----- nvinfo : EIATTR_KPARAM_INFO
	.align		4
.L_36:
        /*00e8*/ 	.byte	0x04, 0x17
        /*00ea*/ 	.short	(.L_38 - .L_37)
.L_37:
        /*00ec*/ 	.word	0x00000000
        /*00f0*/ 	.short	0x000b
        /*00f2*/ 	.short	0x0040
        /*00f4*/ 	.byte	0x00, 0xf0, 0x11, 0x00


	//----- nvinfo : EIATTR_KPARAM_INFO
	.align		4
.L_38:
        /*00f8*/ 	.byte	0x04, 0x17
        /*00fa*/ 	.short	(.L_40 - .L_39)
.L_39:
        /*00fc*/ 	.word	0x00000000
        /*0100*/ 	.short	0x000a
        /*0102*/ 	.short	0x003c
        /*0104*/ 	.byte	0x00, 0xf0, 0x11, 0x00


	//----- nvinfo : EIATTR_KPARAM_INFO
	.align		4
.L_40:
        /*0108*/ 	.byte	0x04, 0x17
        /*010a*/ 	.short	(.L_42 - .L_41)
.L_41:
        /*010c*/ 	.word	0x00000000
        /*0110*/ 	.short	0x0009
        /*0112*/ 	.short	0x0038
        /*0114*/ 	.byte	0x00, 0xf0, 0x11, 0x00


	//----- nvinfo : EIATTR_KPARAM_INFO
	.align		4
.L_42:
        /*0118*/ 	.byte	0x04, 0x17
        /*011a*/ 	.short	(.L_44 - .L_43)
.L_43:
        /*011c*/ 	.word	0x00000000
        /*0120*/ 	.short	0x0008
        /*0122*/ 	.short	0x0034
        /*0124*/ 	.byte	0x00, 0xf0, 0x11, 0x00


	//----- nvinfo : EIATTR_KPARAM_INFO
	.align		4
.L_44:
        /*0128*/ 	.byte	0x04, 0x17
        /*012a*/ 	.short	(.L_46 - .L_45)
.L_45:
        /*012c*/ 	.word	0x00000000
        /*0130*/ 	.short	0x0007
        /*0132*/ 	.short	0x0030
        /*0134*/ 	.byte	0x00, 0xf0, 0x11, 0x00


	//----- nvinfo : EIATTR_KPARAM_INFO
	.align		4
.L_46:
        /*0138*/ 	.byte	0x04, 0x17
        /*013a*/ 	.short	(.L_48 - .L_47)
.L_47:
        /*013c*/ 	.word	0x00000000
        /*0140*/ 	.short	0x0006
        /*0142*/ 	.short	0x002c
        /*0144*/ 	.byte	0x00, 0xf0, 0x11, 0x00


	//----- nvinfo : EIATTR_KPARAM_INFO
	.align		4
.L_48:
        /*0148*/ 	.byte	0x04, 0x17
        /*014a*/ 	.short	(.L_50 - .L_49)
.L_49:
        /*014c*/ 	.word	0x00000000
        /*0150*/ 	.short	0x0005
        /*0152*/ 	.short	0x0028
        /*0154*/ 	.byte	0x00, 0xf0, 0x11, 0x00


	//----- nvinfo : EIATTR_KPARAM_INFO
	.align		4
.L_50:
        /*0158*/ 	.byte	0x04, 0x17
        /*015a*/ 	.short	(.L_52 - .L_51)
.L_51:
        /*015c*/ 	.word	0x00000000
        /*0160*/ 	.short	0x0004
        /*0162*/ 	.short	0x0020
        /*0164*/ 	.byte	0x00, 0xf4, 0x21, 0x00


	//----- nvinfo : EIATTR_KPARAM_INFO
	.align		4
.L_52:
        /*0168*/ 	.byte	0x04, 0x17
        /*016a*/ 	.short	(.L_54 - .L_53)
.L_53:
        /*016c*/ 	.word	0x00000000
        /*0170*/ 	.short	0x0003
        /*0172*/ 	.short	0x0018
        /*0174*/ 	.byte	0x00, 0xf4, 0x21, 0x00


	//----- nvinfo : EIATTR_KPARAM_INFO
	.align		4
.L_54:
        /*0178*/ 	.byte	0x04, 0x17
        /*017a*/ 	.short	(.L_56 - .L_55)
.L_55:
        /*017c*/ 	.word	0x00000000
        /*0180*/ 	.short	0x0002
        /*0182*/ 	.short	0x0010
        /*0184*/ 	.byte	0x00, 0xf4, 0x21, 0x00


	//----- nvinfo : EIATTR_KPARAM_INFO
	.align		4
.L_56:
        /*0188*/ 	.byte	0x04, 0x17
        /*018a*/ 	.short	(.L_58 - .L_57)
.L_57:
        /*018c*/ 	.word	0x00000000
        /*0190*/ 	.short	0x0001
        /*0192*/ 	.short	0x0008
        /*0194*/ 	.byte	0x00, 0xf4, 0x21, 0x00


	//----- nvinfo : EIATTR_KPARAM_INFO
	.align		4
.L_58:
        /*0198*/ 	.byte	0x04, 0x17
        /*019a*/ 	.short	(.L_60 - .L_59)
.L_59:
        /*019c*/ 	.word	0x00000000
        /*01a0*/ 	.short	0x0000
        /*01a2*/ 	.short	0x0000
        /*01a4*/ 	.byte	0x00, 0xf4, 0x21, 0x00


	//----- nvinfo : EIATTR_SPARSE_MMA_MASK
	.align		4
.L_60:
        /*01a8*/ 	.byte	0x03, 0x50
        /*01aa*/ 	.short	0x0000


	//----- nvinfo : EIATTR_MAXREG_COUNT
	.align		4
        /*01ac*/ 	.byte	0x03, 0x1b
        /*01ae*/ 	.short	0x00ff


	//----- nvinfo : EIATTR_NUM_BARRIERS
	.align		4
        /*01b0*/ 	.byte	0x02, 0x4c
        /*01b2*/ 	.byte	0x01
	.zero		1


	//----- nvinfo : EIATTR_COOP_GROUP_MASK_REGIDS
	.align		4
        /*01b4*/ 	.byte	0x04, 0x29
        /*01b6*/ 	.short	(.L_62 - .L_61)


	//   ....[0]....
.L_61:
        /*01b8*/ 	.word	0xffffffff


	//   ....[1]....
        /*01bc*/ 	.word	0xffffffff


	//   ....[2]....
        /*01c0*/ 	.word	0xffffffff


	//   ....[3]....
        /*01c4*/ 	.word	0xffffffff


	//   ....[4]....
        /*01c8*/ 	.word	0xffffffff


	//   ....[5]....
        /*01cc*/ 	.word	0xffffffff


	//   ....[6]....
        /*01d0*/ 	.word	0xffffffff


	//   ....[7]....
        /*01d4*/ 	.word	0xffffffff


	//----- nvinfo : EIATTR_COOP_GROUP_INSTR_OFFSETS
	.align		4
.L_62:
        /*01d8*/ 	.byte	0x04, 0x28
        /*01da*/ 	.short	(.L_64 - .L_63)


	//   ....[0]....
.L_63:
        /*01dc*/ 	.word	0x00001070


	//   ....[1]....
        /*01e0*/ 	.word	0x00001090


	//   ....[2]....
        /*01e4*/ 	.word	0x000010b0


	//   ....[3]....
        /*01e8*/ 	.word	0x000010d0


	//   ....[4]....
        /*01ec*/ 	.word	0x000013e0


	//   ....[5]....
        /*01f0*/ 	.word	0x00001400


	//   ....[6]....
        /*01f4*/ 	.word	0x00001520


	//   ....[7]....
        /*01f8*/ 	.word	0x00001540


	//----- nvinfo : EIATTR_VRC_CTA_INIT_COUNT
	.align		4
.L_64:
        /*01fc*/ 	.byte	0x02, 0x4a
	.zero		1
	.zero		1


	//----- nvinfo : EIATTR_EXIT_INSTR_OFFSETS
	.align		4
        /*0200*/ 	.byte	0x04, 0x1c
        /*0202*/ 	.short	(.L_66 - .L_65)


	//   ....[0]....
.L_65:
        /*0204*/ 	.word	0x00002490


	//   ....[1]....
        /*0208*/ 	.word	0x000024c0


	//----- nvinfo : EIATTR_REQNTID
	.align		4
.L_66:
        /*020c*/ 	.byte	0x04, 0x10
        /*020e*/ 	.short	(.L_68 - .L_67)
.L_67:
        /*0210*/ 	.word	0x00000080
        /*0214*/ 	.word	0x00000001
        /*0218*/ 	.word	0x00000001


	//----- nvinfo : EIATTR_CBANK_PARAM_SIZE
	.align		4
.L_68:
        /*021c*/ 	.byte	0x03, 0x19
        /*021e*/ 	.short	0x0088


	//----- nvinfo : EIATTR_PARAM_CBANK
	.align		4
        /*0220*/ 	.byte	0x04, 0x0a
        /*0222*/ 	.short	(.L_70 - .L_69)
	.align		4
.L_69:
        /*0224*/ 	.word	index@(.nv.constant0.attn_fwd)
        /*0228*/ 	.short	0x0380
        /*022a*/ 	.short	0x0088


	//----- nvinfo : EIATTR_SW_WAR
	.align		4
.L_70:
        /*022c*/ 	.byte	0x04, 0x36
        /*022e*/ 	.short	(.L_72 - .L_71)
.L_71:
        /*0230*/ 	.word	0x00000008
.L_72:


//--------------------- .nv.compat                --------------------------
	.section	.nv.compat,"",@"SHT_CUDA_COMPAT_INFO"
	.align	4
        /*0000*/ 	.byte	0x02, 0x02, 0x01, 0x00, 0x02, 0x05, 0x05, 0x00, 0x02, 0x03, 0x00, 0x00, 0x02, 0x06, 0x01, 0x00


//--------------------- .nv.callgraph             --------------------------
	.section	.nv.callgraph,"",@"SHT_CUDA_CALLGRAPH"
	.align	4
	.sectionentsize	8
	.align		4
        /*0000*/ 	.word	0x00000000
	.align		4
        /*0004*/ 	.word	0xffffffff
	.align		4
        /*0008*/ 	.word	0x00000000
	.align		4
        /*000c*/ 	.word	0xfffffffe
	.align		4
        /*0010*/ 	.word	0x00000000
	.align		4
        /*0014*/ 	.word	0xfffffffd
	.align		4
        /*0018*/ 	.word	0x00000000
	.align		4
        /*001c*/ 	.word	0xfffffffc


//--------------------- .nv.constant4             --------------------------
	.section	.nv.constant4,"a",@progbits
	.align	8
	.align		8
.nv.constant4:
        /*0000*/ 	.dword	_$_str


//--------------------- .text.attn_fwd            --------------------------
	.section	.text.attn_fwd,"ax",@progbits
	.align	128
        .global         attn_fwd
        .type           attn_fwd,@function
        .size           attn_fwd,(.L_x_3 - attn_fwd)
        .other          attn_fwd,@"STO_CUDA_ENTRY STV_DEFAULT"
attn_fwd:
.text.attn_fwd:
[----:B------:R-:W0:Y:S01]  /*0000*/  LDC R1, c[0x0][0x37c] ;  /* 0x0000df00ff017b82 */ /* 0x000e220000000800 */
[----:B------:R-:W1:Y:S07]  /*0010*/  S2R R8, SR_TID.X ;  /* 0x0000000000087919 */ /* 0x000e6e0000002100 */
[----:B------:R-:W2:Y:S01]  /*0020*/  S2UR UR6, SR_CTAID.X ;  /* 0x00000000000679c3 */ /* 0x000ea20000002500 */
[----:B------:R-:W3:Y:S01]  /*0030*/  LDCU.64 UR4, c[0x0][0x3b0] ;  /* 0x00007600ff0477ac */ /* 0x000ee20008000a00 */
[----:B------:R-:W4:Y:S06]  /*0040*/  LDCU.64 UR14, c[0x0][0x358] ;  /* 0x00006b00ff0e77ac */ /* 0x000f2c0008000a00 */
[----:B------:R-:W3:Y:S08]  /*0050*/  S2UR UR9, SR_CTAID.Y ;  /* 0x00000000000979c3 */ /* 0x000ef00000002600 */
[----:B------:R-:W5:Y:S01]  /*0060*/  LDC R16, c[0x0][0x3b8] ;  /* 0x0000ee00ff107b82 */ /* 0x000f620000000800 */
[----:B--2---:R-:W-:-:S07]  /*0070*/  USHF.L.U32 UR6, UR6, 0x5, URZ ;  /* 0x0000000506067899 */ /* 0x004fce00080006ff */
[----:B------:R-:W2:Y:S01]  /*0080*/  LDC.64 R20, c[0x0][0x380] ;  /* 0x0000e000ff147b82 */ /* 0x000ea20000000a00 */
[----:B------:R-:W-:Y:S01]  /*0090*/  IMAD.U32 R47, RZ, RZ, UR6 ;  /* 0x00000006ff2f7e24 */ /* 0x000fe2000f8e00ff */
[----:B-1----:R-:W-:Y:S01]  /*00a0*/  SHF.R.U32.HI R2, RZ, 0x5, R8 ;  /* 0x00000005ff027819 */ /* 0x002fe20000011608 */
[----:B---3--:R-:W-:-:S03]  /*00b0*/  UIMAD UR4, UR9, UR4, URZ ;  /* 0x00000004090472a4 */ /* 0x008fc6000f8e02ff */
[----:B------:R-:W-:Y:S01]  /*00c0*/  LOP3.LUT R47, R47, 0x1f, R8, 0xf8, !PT ;  /* 0x0000001f2f2f7812 */ /* 0x000fe200078ef808 */
[----:B------:R-:W-:Y:S01]  /*00d0*/  USHF.L.U32 UR7, UR4, 0x1, URZ ;  /* 0x0000000104077899 */ /* 0x000fe200080006ff */
[----:B------:R-:W-:-:S03]  /*00e0*/  SGXT.U32 R2, R2, 0x2 ;  /* 0x000000020202781a */ /* 0x000fc60000000000 */
[----:B------:R-:W-:Y:S01]  /*00f0*/  IMAD R0, R47, UR5, RZ ;  /* 0x000000052f007c24 */ /* 0x000fe2000f8e02ff */
[----:B------:R-:W-:Y:S01]  /*0100*/  UIMAD.WIDE UR4, UR4, 0x2, URZ ;  /* 0x00000002040478a5 */ /* 0x000fe2000f8e02ff */
[----:B-----5:R-:W-:Y:S02]  /*0110*/  IMAD R5, R2, R16, RZ ;  /* 0x0000001002057224 */ /* 0x020fe400078e02ff */
[C---:B------:R-:W-:Y:S02]  /*0120*/  IMAD.SHL.U32 R3, R0.reuse, 0x2, RZ ;  /* 0x0000000200037824 */ /* 0x040fe400078e00ff */
[----:B------:R-:W-:Y:S01]  /*0130*/  IMAD.HI R0, R0, 0x2, RZ ;  /* 0x0000000200007827 */ /* 0x000fe200078e02ff */
[----:B------:R-:W-:Y:S02]  /*0140*/  LEA R7, R16, R5, 0x2 ;  /* 0x0000000510077211 */ /* 0x000fe400078e10ff */
[----:B--2---:R-:W-:-:S03]  /*0150*/  IADD3 R20, P0, P1, R3, UR7, R20 ;  /* 0x0000000703147c10 */ /* 0x004fc6000f91e014 */
[----:B------:R-:W-:Y:S01]  /*0160*/  IMAD R3, R16, 0x4, R7 ;  /* 0x0000000410037824 */ /* 0x000fe200078e0207 */
[----:B------:R-:W-:-:S03]  /*0170*/  IADD3.X R22, PT, PT, R0, UR5, R21, P0, P1 ;  /* 0x0000000500167c10 */ /* 0x000fc600087e2415 */
[----:B------:R-:W-:Y:S01]  /*0180*/  IMAD R9, R16, 0x4, R3 ;  /* 0x0000000410097824 */ /* 0x000fe200078e0203 */
[C---:B------:R-:W-:Y:S02]  /*0190*/  LEA R10, P1, R3.reuse, R20, 0x1 ;  /* 0x00000014030a7211 */ /* 0x040fe400078208ff */
[----:B------:R-:W-:Y:S02]  /*01a0*/  LEA.HI R0, R8, 0x1c, RZ, 0x1b ;  /* 0x0000001c08007811 */ /* 0x000fe400078fd8ff */
[----:B------:R-:W-:Y:S02]  /*01b0*/  LEA.HI.X.SX32 R11, R3, R22, 0x1, P1 ;  /* 0x00000016030b7211 */ /* 0x000fe400008f0eff */
[----:B------:R-:W-:Y:S02]  /*01c0*/  LEA R3, R16, R9, 0x2 ;  /* 0x0000000910037211 */ /* 0x000fe400078e10ff */
[----:B------:R-:W-:Y:S01]  /*01d0*/  LEA R4, P0, R5, R20, 0x1 ;  /* 0x0000001405047211 */ /* 0x000fe200078008ff */
[----:B------:R-:W-:Y:S01]  /*01e0*/  IMAD R17, R0, R16, RZ ;  /* 0x0000001000117224 */ /* 0x000fe200078e02ff */
[----:B------:R-:W-:Y:S01]  /*01f0*/  LEA R12, P1, R9, R20, 0x1 ;  /* 0x00000014090c7211 */ /* 0x000fe200078208ff */
[C---:B------:R-:W-:Y:S01]  /*0200*/  IMAD R18, R16.reuse, 0x4, R3 ;  /* 0x0000000410127824 */ /* 0x040fe200078e0203 */
[----:B------:R-:W-:Y:S01]  /*0210*/  LEA.HI.X.SX32 R5, R5, R22, 0x1, P0 ;  /* 0x0000001605057211 */ /* 0x000fe200000f0eff */
[----:B----4-:R1:W2:Y:S01]  /*0220*/  LDG.E.U16 R21, desc[UR14][R10.64] ;  /* 0x0000000e0a157981 */ /* 0x0102a2000c1e1500 */
[----:B------:R-:W-:Y:S01]  /*0230*/  LEA R6, P0, R7, R20, 0x1 ;  /* 0x0000001407067211 */ /* 0x000fe200078008ff */
[----:B------:R-:W-:Y:S01]  /*0240*/  IMAD R0, R16, 0x4, R18 ;  /* 0x0000000410007824 */ /* 0x000fe200078e0212 */
[-C--:B------:R-:W-:Y:S01]  /*0250*/  LEA.HI.X.SX32 R13, R9, R22.reuse, 0x1, P1 ;  /* 0x00000016090d7211 */ /* 0x080fe200008f0eff */
[----:B------:R3:W4:Y:S01]  /*0260*/  LDG.E.U16 R19, desc[UR14][R4.64] ;  /* 0x0000000e04137981 */ /* 0x000722000c1e1500 */
[----:B------:R-:W-:-:S02]  /*0270*/  LEA.HI.X.SX32 R7, R7, R22, 0x1, P0 ;  /* 0x0000001607077211 */ /* 0x000fc400000f0eff */
[-C--:B------:R-:W-:Y:S02]  /*0280*/  LEA R14, P0, R3, R20.reuse, 0x1 ;  /* 0x00000014030e7211 */ /* 0x080fe400078008ff */
[-C--:B------:R-:W-:Y:S01]  /*0290*/  LEA R16, P2, R17, R20.reuse, 0x1 ;  /* 0x0000001411107211 */ /* 0x080fe200078408ff */
[----:B------:R5:W4:Y:S01]  /*02a0*/  LDG.E.U16 R13, desc[UR14][R12.64] ;  /* 0x0000000e0c0d7981 */ /* 0x000b22000c1e1500 */
[C---:B-1----:R-:W-:Y:S02]  /*02b0*/  LEA R10, P1, R0.reuse, R20, 0x1 ;  /* 0x00000014000a7211 */ /* 0x042fe400078208ff */
[-C--:B------:R-:W-:Y:S01]  /*02c0*/  LEA.HI.X.SX32 R15, R3, R22.reuse, 0x1, P0 ;  /* 0x00000016030f7211 */ /* 0x080fe200000f0eff */
[----:B------:R-:W4:Y:S01]  /*02d0*/  LDG.E.U16 R7, desc[UR14][R6.64] ;  /* 0x0000000e06077981 */ /* 0x000f22000c1e1500 */
[-C--:B------:R-:W-:Y:S02]  /*02e0*/  LEA.HI.X.SX32 R11, R0, R22.reuse, 0x1, P1 ;  /* 0x00000016000b7211 */ /* 0x080fe400008f0eff */
[----:B------:R-:W-:-:S02]  /*02f0*/  LEA.HI.X.SX32 R17, R17, R22, 0x1, P2 ;  /* 0x0000001611117211 */ /* 0x000fc400010f0eff */
[----:B------:R-:W4:Y:S04]  /*0300*/  LDG.E.U16 R15, desc[UR14][R14.64] ;  /* 0x0000000e0e0f7981 */ /* 0x000f28000c1e1500 */
[----:B------:R-:W4:Y:S04]  /*0310*/  LDG.E.U16 R11, desc[UR14][R10.64] ;  /* 0x0000000e0a0b7981 */ /* 0x000f28000c1e1500 */
[----:B------:R1:W4:Y:S01]  /*0320*/  LDG.E.U16 R9, desc[UR14][R16.64] ;  /* 0x0000000e10097981 */ /* 0x000322000c1e1500 */
[----:B---3--:R-:W-:-:S04]  /*0330*/  LEA R4, P0, R18, R20, 0x1 ;  /* 0x0000001412047211 */ /* 0x008fc800078008ff */
[----:B------:R-:W-:-:S06]  /*0340*/  LEA.HI.X.SX32 R5, R18, R22, 0x1, P0 ;  /* 0x0000001612057211 */ /* 0x000fcc00000f0eff */
[----:B------:R3:W4:Y:S01]  /*0350*/  LDG.E.U16 R5, desc[UR14][R4.64] ;  /* 0x0000000e04057981 */ /* 0x000722000c1e1500 */
[----:B------:R-:W0:Y:S01]  /*0360*/  S2UR UR8, SR_CgaCtaId ;  /* 0x00000000000879c3 */ /* 0x000e220000008800 */
[----:B------:R-:W-:-:S04]  /*0370*/  SHF.R.S32.HI R0, RZ, 0x6, R8 ;  /* 0x00000006ff007819 */ /* 0x000fc80000011408 */
[----:B------:R-:W-:Y:S01]  /*0380*/  SGXT R0, R0, 0x1 ;  /* 0x000000010000781a */ /* 0x000fe20000000200 */
[----:B------:R-:W-:Y:S01]  /*0390*/  UMOV UR4, 0x400 ;  /* 0x0000040000047882 */ /* 0x000fe20000000000 */
[----:B-----5:R-:W-:Y:S02]  /*03a0*/  SHF.L.U32 R12, R8, 0x1, RZ ;  /* 0x00000001080c7819 */ /* 0x020fe400000006ff */
[----:B------:R-:W-:-:S04]  /*03b0*/  LOP3.LUT R3, R0, 0x90, RZ, 0xc0, !PT ;  /* 0x0000009000037812 */ /* 0x000fc800078ec0ff */
[----:B------:R-:W-:-:S04]  /*03c0*/  LOP3.LUT R46, R3, 0x7e, R12, 0x78, !PT ;  /* 0x0000007e032e7812 */ /* 0x000fc800078e780c */
[----:B------:R-:W-:Y:S01]  /*03d0*/  LOP3.LUT R0, R46, 0x20, RZ, 0x3c, !PT ;  /* 0x000000202e007812 */ /* 0x000fe200078e3cff */
[----:B0-----:R-:W-:Y:S02]  /*03e0*/  ULEA UR8, UR8, UR4, 0x18 ;  /* 0x0000000408087291 */ /* 0x001fe4000f8ec0ff */
[----:B------:R-:W-:-:S04]  /*03f0*/  UIADD3 UR16, UPT, UPT, UR6, 0x20, URZ ;  /* 0x0000002006107890 */ /* 0x000fc8000fffe0ff */
[----:B------:R-:W-:Y:S01]  /*0400*/  UISETP.GE.AND UP0, UPT, UR16, 0x1, UPT ;  /* 0x000000011000788c */ /* 0x000fe2000bf06270 */
[----:B------:R-:W-:Y:S01]  /*0410*/  IMAD.MOV.U32 R37, RZ, RZ, -0x800000 ;  /* 0xff800000ff257424 */ /* 0x000fe200078e00ff */
[----:B------:R-:W-:Y:S01]  /*0420*/  MOV R45, 0x3f800000 ;  /* 0x3f800000002d7802 */ /* 0x000fe20000000f00 */
[----:B------:R-:W-:Y:S01]  /*0430*/  IMAD.MOV.U32 R3, RZ, RZ, 0x3f800000 ;  /* 0x3f800000ff037424 */ /* 0x000fe200078e00ff */
[----:B------:R-:W-:Y:S01]  /*0440*/  CS2R R28, SRZ ;  /* 0x00000000001c7805 */ /* 0x000fe2000001ff00 */
[----:B------:R-:W-:Y:S01]  /*0450*/  IMAD.MOV.U32 R36, RZ, RZ, -0x800000 ;  /* 0xff800000ff247424 */ /* 0x000fe200078e00ff */
[----:B------:R-:W-:Y:S02]  /*0460*/  CS2R R30, SRZ ;  /* 0x00000000001e7805 */ /* 0x000fe4000001ff00 */
[----:B-1----:R-:W-:Y:S02]  /*0470*/  CS2R R16, SRZ ;  /* 0x0000000000107805 */ /* 0x002fe4000001ff00 */
[----:B------:R-:W-:-:S02]  /*0480*/  CS2R R22, SRZ ;  /* 0x0000000000167805 */ /* 0x000fc4000001ff00 */
[----:B------:R-:W-:Y:S02]  /*0490*/  CS2R R24, SRZ ;  /* 0x0000000000187805 */ /* 0x000fe4000001ff00 */
[----:B------:R-:W-:Y:S01]  /*04a0*/  CS2R R26, SRZ ;  /* 0x00000000001a7805 */ /* 0x000fe2000001ff00 */
[C---:B---3--:R-:W-:Y:S01]  /*04b0*/  IMAD.SHL.U32 R4, R8.reuse, 0x40, RZ ;  /* 0x0000004008047824 */ /* 0x048fe200078e00ff */
[----:B------:R-:W-:Y:S01]  /*04c0*/  LOP3.LUT R6, R8, 0x10, RZ, 0xc0, !PT ;  /* 0x0000001008067812 */ /* 0x000fe200078ec0ff */
[----:B--2---:R-:W-:Y:S04]  /*04d0*/  STS.U16 [R46+UR8+0x200], R21 ;  /* 0x000200152e007988 */ /* 0x004fe80008000408 */
[----:B----4-:R0:W-:Y:S04]  /*04e0*/  STS.U16 [R46+UR8], R19 ;  /* 0x000000132e007988 */ /* 0x0101e80008000408 */
[----:B------:R-:W-:Y:S04]  /*04f0*/  STS.U16 [R46+UR8+0x400], R15 ;  /* 0x0004000f2e007988 */ /* 0x000fe80008000408 */
[----:B------:R-:W-:Y:S04]  /*0500*/  STS.U16 [R46+UR8+0x600], R11 ;  /* 0x0006000b2e007988 */ /* 0x000fe80008000408 */
[----:B------:R-:W-:Y:S04]  /*0510*/  STS.U16 [R0+UR8+0x100], R7 ;  /* 0x0001000700007988 */ /* 0x000fe80008000408 */
[----:B------:R-:W-:Y:S04]  /*0520*/  STS.U16 [R0+UR8+0x300], R13 ;  /* 0x0003000d00007988 */ /* 0x000fe80008000408 */
[----:B------:R-:W-:Y:S01]  /*0530*/  STS.U16 [R0+UR8+0x700], R9 ;  /* 0x0007000900007988 */ /* 0x000fe20008000408 */
[----:B0-----:R-:W-:-:S02]  /*0540*/  CS2R R18, SRZ ;  /* 0x0000000000127805 */ /* 0x001fc4000001ff00 */
[----:B------:R-:W-:Y:S01]  /*0550*/  CS2R R20, SRZ ;  /* 0x0000000000147805 */ /* 0x000fe2000001ff00 */
[----:B------:R0:W-:Y:S02]  /*0560*/  STS.U16 [R0+UR8+0x500], R5 ;  /* 0x0005000500007988 */ /* 0x0001e40008000408 */
[----:B0-----:R-:W-:Y:S01]  /*0570*/  SHF.L.U32 R5, R8, 0x3, RZ ;  /* 0x0000000308057819 */ /* 0x001fe200000006ff */
[----:B------:R-:W-:Y:S06]  /*0580*/  BRA.U !UP0, `(.L_x_0) ;  /* 0x0000001108347547 */ /* 0x000fec000b800000 */
[----:B------:R-:W0:Y:S01]  /*0590*/  LDCU.64 UR12, c[0x0][0x3d0] ;  /* 0x00007a00ff0c77ac */ /* 0x000e220008000a00 */
[----:B------:R-:W-:Y:S01]  /*05a0*/  LOP3.LUT R3, R8, 0x20, RZ, 0xc0, !PT ;  /* 0x0000002008037812 */ /* 0x000fe200078ec0ff */
[----:B------:R-:W1:Y:S01]  /*05b0*/  LDC R19, c[0x0][0x3d8] ;  /* 0x0000f600ff137b82 */ /* 0x000e620000000800 */
[----:B------:R-:W-:Y:S01]  /*05c0*/  SHF.R.U32.HI R7, RZ, 0x2, R8 ;  /* 0x00000002ff077819 */ /* 0x000fe20000011608 */
[----:B------:R-:W2:Y:S01]  /*05d0*/  LDCU.64 UR10, c[0x0][0x3c0] ;  /* 0x00007800ff0a77ac */ /* 0x000ea20008000a00 */
[----:B------:R-:W-:Y:S01]  /*05e0*/  LOP3.LUT R10, R4, 0x1c0, RZ, 0xc0, !PT ;  /* 0x000001c0040a7812 */ /* 0x000fe200078ec0ff */
[----:B------:R-:W-:Y:S01]  /*05f0*/  IMAD.MOV.U32 R52, RZ, RZ, -0x800000 ;  /* 0xff800000ff347424 */ /* 0x000fe200078e00ff */
[----:B------:R-:W-:Y:S01]  /*0600*/  SHF.R.U32.HI R3, RZ, 0x1, R3 ;  /* 0x00000001ff037819 */ /* 0x000fe20000011603 */
[----:B------:R-:W3:Y:S01]  /*0610*/  LDCU UR5, c[0x0][0x3c8] ;  /* 0x00007900ff0577ac */ /* 0x000ee20008000800 */
[----:B------:R-:W-:Y:S01]  /*0620*/  SGXT.U32 R4, R7, 0x3 ;  /* 0x000000030704781a */ /* 0x000fe20000000000 */
[----:B------:R-:W-:Y:S01]  /*0630*/  IMAD.MOV.U32 R45, RZ, RZ, 0x3f800000 ;  /* 0x3f800000ff2d7424 */ /* 0x000fe200078e00ff */
[----:B------:R-:W-:Y:S01]  /*0640*/  LOP3.LUT R7, R8, 0xf, RZ, 0xc0, !PT ;  /* 0x0000000f08077812 */ /* 0x000fe200078ec0ff */
[----:B------:R-:W4:Y:S01]  /*0650*/  LDCU.64 UR20, c[0x0][0x390] ;  /* 0x00007200ff1477ac */ /* 0x000f220008000a00 */
[----:B------:R-:W-:-:S02]  /*0660*/  LOP3.LUT R4, R3, UR6, R4, 0xfe, !PT ;  /* 0x0000000603047c12 */ /* 0x000fc4000f8efe04 */
[----:B------:R-:W-:Y:S02]  /*0670*/  CS2R R28, SRZ ;  /* 0x00000000001c7805 */ /* 0x000fe4000001ff00 */
[----:B------:R-:W-:Y:S01]  /*0680*/  LOP3.LUT R3, R8, 0x1f, RZ, 0xc0, !PT ;  /* 0x0000001f08037812 */ /* 0x000fe200078ec0ff */
[----:B------:R-:W5:Y:S01]  /*0690*/  LDCU.64 UR18, c[0x0][0x388] ;  /* 0x00007100ff1277ac */ /* 0x000f620008000a00 */
[----:B------:R-:W-:Y:S01]  /*06a0*/  LOP3.LUT R11, R12, 0x10, RZ, 0xc0, !PT ;  /* 0x000000100c0b7812 */ /* 0x000fe200078ec0ff */
[----:B0-----:R-:W-:Y:S01]  /*06b0*/  IMAD R9, R7, UR13, RZ ;  /* 0x0000000d07097c24 */ /* 0x001fe2000f8e02ff */
[--C-:B------:R-:W-:Y:S01]  /*06c0*/  SHF.R.S32.HI R14, RZ, 0x2, R8.reuse ;  /* 0x00000002ff0e7819 */ /* 0x100fe20000011408 */
[----:B------:R-:W-:Y:S01]  /*06d0*/  UIMAD UR6, UR9, UR12, URZ ;  /* 0x0000000c090672a4 */ /* 0x000fe2000f8e02ff */
[----:B------:R-:W-:Y:S01]  /*06e0*/  LEA R15, R6, UR8, 0x5 ;  /* 0x00000008060f7c11 */ /* 0x000fe2000f8e28ff */
[----:B--2---:R-:W-:Y:S01]  /*06f0*/  UIMAD UR4, UR9, UR10, URZ ;  /* 0x0000000a090472a4 */ /* 0x004fe2000f8e02ff */
[----:B------:R-:W-:Y:S01]  /*0700*/  LOP3.LUT R13, R10, 0x30, R5, 0xf8, !PT ;  /* 0x000000300a0d7812 */ /* 0x000fe200078ef805 */
[----:B------:R-:W-:Y:S01]  /*0710*/  USHF.L.U32 UR7, UR6, 0x1, URZ ;  /* 0x0000000106077899 */ /* 0x000fe200080006ff */
[----:B------:R-:W-:Y:S01]  /*0720*/  LOP3.LUT R10, R11, 0x20, R8, 0xf8, !PT ;  /* 0x000000200b0a7812 */ /* 0x000fe200078ef808 */
[----:B---3--:R-:W-:Y:S01]  /*0730*/  IMAD R3, R3, UR5, RZ ;  /* 0x0000000503037c24 */ /* 0x008fe2000f8e02ff */
[----:B------:R-:W-:Y:S01]  /*0740*/  USHF.L.U32 UR5, UR4, 0x1, URZ ;  /* 0x0000000104057899 */ /* 0x000fe200080006ff */
[----:B------:R-:W-:Y:S01]  /*0750*/  SGXT R7, R14, 0x1 ;  /* 0x000000010e07781a */ /* 0x000fe20000000200 */
[----:B------:R-:W-:Y:S01]  /*0760*/  IMAD R17, R6, -0x10, R15 ;  /* 0xfffffff006117824 */ /* 0x000fe200078e020f */
[----:B------:R-:W-:Y:S01]  /*0770*/  LOP3.LUT R6, R13, R10, RZ, 0x3c, !PT ;  /* 0x0000000a0d067212 */ /* 0x000fe200078e3cff */
[----:B------:R-:W-:Y:S01]  /*0780*/  IMAD.U32 R49, RZ, RZ, UR7 ;  /* 0x00000007ff317e24 */ /* 0x000fe2000f8e00ff */
[----:B------:R-:W-:Y:S01]  /*0790*/  LOP3.LUT R5, R8, 0x3, RZ, 0xc0, !PT ;  /* 0x0000000308057812 */ /* 0x000fe200078ec0ff */
[----:B------:R-:W-:Y:S01]  /*07a0*/  IMAD.U32 R58, RZ, RZ, UR5 ;  /* 0x00000005ff3a7e24 */ /* 0x000fe2000f8e00ff */
[----:B------:R-:W-:Y:S01]  /*07b0*/  LOP3.LUT R14, R7, 0x90, RZ, 0xc0, !PT ;  /* 0x00000090070e7812 */ /* 0x000fe200078ec0ff */
[----:B------:R-:W-:Y:S01]  /*07c0*/  UIMAD.WIDE UR4, UR4, 0x2, URZ ;  /* 0x00000002040478a5 */ /* 0x000fe2000f8e02ff */
[----:B------:R-:W-:Y:S01]  /*07d0*/  SHF.L.U32 R10, R9, 0x1, RZ ;  /* 0x00000001090a7819 */ /* 0x000fe200000006ff */
[----:B------:R-:W-:Y:S01]  /*07e0*/  IMAD.SHL.U32 R7, R3, 0x2, RZ ;  /* 0x0000000203077824 */ /* 0x000fe200078e00ff */
[----:B------:R-:W-:Y:S01]  /*07f0*/  LEA R11, R5, R14, 0x5 ;  /* 0x0000000e050b7211 */ /* 0x000fe200078e28ff */
[----:B------:R-:W-:Y:S01]  /*0800*/  IMAD.HI R3, R3, 0x2, RZ ;  /* 0x0000000203037827 */ /* 0x000fe200078e02ff */
[----:B----4-:R-:W-:-:S02]  /*0810*/  IADD3 R49, P2, P3, R10, UR20, R49 ;  /* 0x000000140a317c10 */ /* 0x010fc4000fb5e031 */
[----:B------:R-:W-:Y:S02]  /*0820*/  CS2R R30, SRZ ;  /* 0x00000000001e7805 */ /* 0x000fe4000001ff00 */
[----:B------:R-:W-:Y:S01]  /*0830*/  SHF.R.U32.HI R10, RZ, 0x4, R8 ;  /* 0x00000004ff0a7819 */ /* 0x000fe20000011608 */
[----:B------:R-:W-:Y:S01]  /*0840*/  IMAD.U32 R14, RZ, RZ, UR5 ;  /* 0x00000005ff0e7e24 */ /* 0x000fe2000f8e00ff */
[----:B-----5:R-:W-:Y:S01]  /*0850*/  IADD3 R58, P0, P1, R7, UR18, R58 ;  /* 0x00000012073a7c10 */ /* 0x020fe2000f91e03a */
[----:B------:R-:W-:Y:S01]  /*0860*/  IMAD R8, R2, UR11, RZ ;  /* 0x0000000b02087c24 */ /* 0x000fe2000f8e02ff */
[----:B------:R-:W-:Y:S01]  /*0870*/  LOP3.LUT R44, R11, 0x10, R12, 0x78, !PT ;  /* 0x000000100b2c7812 */ /* 0x000fe200078e780c */
[----:B------:R-:W-:Y:S01]  /*0880*/  IMAD.U32 R11, RZ, RZ, UR11 ;  /* 0x0000000bff0b7e24 */ /* 0x000fe2000f8e00ff */
[----:B------:R-:W-:Y:S01]  /*0890*/  SGXT.U32 R2, R10, 0x3 ;  /* 0x000000030a02781a */ /* 0x000fe20000000000 */
[----:B------:R-:W-:Y:S01]  /*08a0*/  UIMAD.WIDE UR4, UR6, 0x2, URZ ;  /* 0x00000002060478a5 */ /* 0x000fe2000f8e02ff */
[----:B------:R-:W-:Y:S01]  /*08b0*/  IADD3.X R14, PT, PT, R3, UR19, R14, P0, P1 ;  /* 0x00000013030e7c10 */ /* 0x000fe200087e240e */
[----:B------:R-:W-:Y:S01]  /*08c0*/  IMAD R3, R11, 0x4, R8 ;  /* 0x000000040b037824 */ /* 0x000fe200078e0208 */
[----:B------:R-:W-:Y:S01]  /*08d0*/  MOV R16, UR11 ;  /* 0x0000000b00107c02 */ /* 0x000fe20008000f00 */
[----:B-1----:R-:W-:Y:S01]  /*08e0*/  IMAD R10, R2, R19, RZ ;  /* 0x00000013020a7224 */ /* 0x002fe200078e02ff */
[----:B------:R-:W-:Y:S01]  /*08f0*/  LOP3.LUT R7, R13, 0x30, R12, 0x78, !PT ;  /* 0x000000300d077812 */ /* 0x000fe200078e780c */
[----:B------:R-:W-:Y:S01]  /*0900*/  IMAD.IADD R6, R6, 0x1, R15 ;  /* 0x0000000106067824 */ /* 0x000fe200078e020f */
[----:B------:R-:W-:Y:S01]  /*0910*/  MOV R15, UR11 ;  /* 0x0000000b000f7c02 */ /* 0x000fe20008000f00 */
[----:B------:R-:W-:Y:S01]  /*0920*/  IMAD.HI R9, R9, 0x2, RZ ;  /* 0x0000000209097827 */ /* 0x000fe200078e02ff */
[----:B------:R-:W-:-:S02]  /*0930*/  LEA R64, P0, R8, R58, 0x1 ;  /* 0x0000003a08407211 */ /* 0x000fc400078008ff */
[----:B------:R-:W-:Y:S02]  /*0940*/  CS2R R20, SRZ ;  /* 0x0000000000147805 */ /* 0x000fe4000001ff00 */
[C---:B------:R-:W-:Y:S01]  /*0950*/  LEA R62, P1, R3.reuse, R58, 0x1 ;  /* 0x0000003a033e7211 */ /* 0x040fe200078208ff */
[----:B------:R-:W-:Y:S01]  /*0960*/  IMAD.U32 R12, RZ, RZ, UR5 ;  /* 0x00000005ff0c7e24 */ /* 0x000fe2000f8e00ff */
[-C--:B------:R-:W-:Y:S01]  /*0970*/  LEA.HI.X.SX32 R65, R8, R14.reuse, 0x1, P0 ;  /* 0x0000000e08417211 */ /* 0x080fe200000f0eff */
[----:B------:R-:W-:Y:S01]  /*0980*/  IMAD R2, R16, 0x4, R3 ;  /* 0x0000000410027824 */ /* 0x000fe200078e0203 */
[----:B------:R-:W-:Y:S01]  /*0990*/  LEA.HI.X.SX32 R63, R3, R14, 0x1, P1 ;  /* 0x0000000e033f7211 */ /* 0x000fe200008f0eff */
[----:B------:R-:W-:Y:S01]  /*09a0*/  IMAD R11, R19, 0x8, R10 ;  /* 0x00000008130b7824 */ /* 0x000fe200078e020a */
[----:B------:R-:W-:Y:S01]  /*09b0*/  IADD3.X R13, PT, PT, R9, UR21, R12, P2, P3 ;  /* 0x00000015090d7c10 */ /* 0x000fe200097e640c */
[----:B------:R-:W-:Y:S01]  /*09c0*/  IMAD R9, R15, 0x4, R2 ;  /* 0x000000040f097824 */ /* 0x000fe200078e0202 */
[-C--:B------:R-:W-:Y:S01]  /*09d0*/  LEA R60, P2, R2, R58.reuse, 0x1 ;  /* 0x0000003a023c7211 */ /* 0x080fe200078408ff */
[----:B------:R-:W-:Y:S01]  /*09e0*/  IMAD R12, R19, 0x8, R11 ;  /* 0x00000008130c7824 */ /* 0x000fe200078e020b */
[----:B------:R-:W-:Y:S01]  /*09f0*/  LEA R56, P0, R10, R49, 0x1 ;  /* 0x000000310a387211 */ /* 0x000fe200078008ff */
[----:B------:R-:W-:Y:S01]  /*0a00*/  IMAD.MOV.U32 R3, RZ, RZ, 0x3f800000 ;  /* 0x3f800000ff037424 */ /* 0x000fe200078e00ff */
[----:B------:R-:W-:-:S02]  /*0a10*/  LEA R58, P3, R9, R58, 0x1 ;  /* 0x0000003a093a7211 */ /* 0x000fc400078608ff */
[----:B------:R-:W-:Y:S02]  /*0a20*/  CS2R R22, SRZ ;  /* 0x0000000000167805 */ /* 0x000fe4000001ff00 */
[----:B------:R-:W-:Y:S02]  /*0a30*/  LEA.HI.X.SX32 R61, R2, R14, 0x1, P2 ;  /* 0x0000000e023d7211 */ /* 0x000fe400010f0eff */
[----:B------:R-:W-:Y:S02]  /*0a40*/  CS2R R24, SRZ ;  /* 0x0000000000187805 */ /* 0x000fe4000001ff00 */
[----:B------:R-:W-:Y:S02]  /*0a50*/  LEA R2, R19, R12, 0x3 ;  /* 0x0000000c13027211 */ /* 0x000fe400078e18ff */
[----:B------:R-:W-:Y:S02]  /*0a60*/  CS2R R18, SRZ ;  /* 0x0000000000127805 */ /* 0x000fe4000001ff00 */
[----:B------:R-:W-:-:S02]  /*0a70*/  LEA.HI.X.SX32 R59, R9, R14, 0x1, P3 ;  /* 0x0000000e093b7211 */ /* 0x000fc400018f0eff */
[----:B------:R-:W-:Y:S02]  /*0a80*/  CS2R R26, SRZ ;  /* 0x00000000001a7805 */ /* 0x000fe4000001ff00 */
[-C--:B------:R-:W-:Y:S01]  /*0a90*/  LEA R48, P3, R2, R49.reuse, 0x1 ;  /* 0x0000003102307211 */ /* 0x080fe200078608ff */
[----:B------:R-:W-:Y:S01]  /*0aa0*/  UMOV UR6, URZ ;  /* 0x000000ff00067c82 */ /* 0x000fe20008000000 */
[-C--:B------:R-:W-:Y:S01]  /*0ab0*/  LEA R54, P1, R11, R49.reuse, 0x1 ;  /* 0x000000310b367211 */ /* 0x080fe200078208ff */
[----:B------:R-:W-:Y:S01]  /*0ac0*/  UMOV UR7, URZ ;  /* 0x000000ff00077c82 */ /* 0x000fe20008000000 */
[----:B------:R-:W-:Y:S01]  /*0ad0*/  LEA R50, P2, R12, R49, 0x1 ;  /* 0x000000310c327211 */ /* 0x000fe200078408ff */
[----:B------:R-:W0:Y:S01]  /*0ae0*/  LDCU UR10, c[0x0][0x3a8] ;  /* 0x00007500ff0a77ac */ /* 0x000e220008000800 */
[----:B------:R-:W-:Y:S02]  /*0af0*/  IADD3 R44, PT, PT, R44, R17, RZ ;  /* 0x000000112c2c7210 */ /* 0x000fe40007ffe0ff */
[----:B------:R-:W-:-:S02]  /*0b00*/  CS2R R16, SRZ ;  /* 0x0000000000107805 */ /* 0x000fc4000001ff00 */
[-C--:B------:R-:W-:Y:S01]  /*0b10*/  LEA.HI.X.SX32 R49, R2, R13.reuse, 0x1, P3 ;  /* 0x0000000d02317211 */ /* 0x080fe200018f0eff */
[----:B------:R-:W-:Y:S01]  /*0b20*/  UMOV UR4, URZ ;  /* 0x000000ff00047c82 */ /* 0x000fe20008000000 */
[-C--:B------:R-:W-:Y:S01]  /*0b30*/  LEA.HI.X.SX32 R57, R10, R13.reuse, 0x1, P0 ;  /* 0x0000000d0a397211 */ /* 0x080fe200000f0eff */
[----:B------:R-:W-:Y:S01]  /*0b40*/  UMOV UR5, URZ ;  /* 0x000000ff00057c82 */ /* 0x000fe20008000000 */
[-C--:B------:R-:W-:Y:S02]  /*0b50*/  LEA.HI.X.SX32 R55, R11, R13.reuse, 0x1, P1 ;  /* 0x0000000d0b377211 */ /* 0x080fe400008f0eff */
[----:B------:R-:W-:Y:S02]  /*0b60*/  LEA.HI.X.SX32 R51, R12, R13, 0x1, P2 ;  /* 0x0000000d0c337211 */ /* 0x000fe400010f0eff */
[----:B------:R-:W-:Y:S02]  /*0b70*/  MOV R53, 0xff800000 ;  /* 0xff80000000357802 */ /* 0x000fe40000000f00 */
[----:B------:R-:W-:-:S07]  /*0b80*/  LOP3.LUT R2, R4, 0x8, RZ, 0xfc, !PT ;  /* 0x0000000804027812 */ /* 0x000fce00078efcff */
.L_x_1:
[----:B------:R-:W-:Y:S01]  /*0b90*/  IMAD.U32 R9, RZ, RZ, UR4 ;  /* 0x00000004ff097e24 */ /* 0x000fe2000f8e00ff */
[----:B------:R-:W-:Y:S01]  /*0ba0*/  MOV R33, UR4 ;  /* 0x0000000400217c02 */ /* 0x000fe20008000f00 */
[----:B------:R-:W-:Y:S02]  /*0bb0*/  IMAD.U32 R11, RZ, RZ, UR4 ;  /* 0x00000004ff0b7e24 */ /* 0x000fe4000f8e00ff */
[----:B------:R-:W-:Y:S02]  /*0bc0*/  IMAD.U32 R37, RZ, RZ, UR4 ;  /* 0x00000004ff257e24 */ /* 0x000fe4000f8e00ff */
[----:B------:R-:W-:-:S04]  /*0bd0*/  IMAD.WIDE R8, R9, 0x2, R64 ;  /* 0x0000000209087825 */ /* 0x000fc800078e0240 */
[----:B------:R-:W-:Y:S01]  /*0be0*/  IMAD.WIDE R10, R11, 0x2, R60 ;  /* 0x000000020b0a7825 */ /* 0x000fe200078e023c */
[----:B------:R-:W2:Y:S03]  /*0bf0*/  LDG.E.U16 R67, desc[UR14][R8.64] ;  /* 0x0000000e08437981 */ /* 0x000ea6000c1e1500 */
[----:B------:R-:W-:Y:S01]  /*0c00*/  IMAD.WIDE R32, R33, 0x2, R62 ;  /* 0x0000000221207825 */ /* 0x000fe200078e023e */
[----:B------:R-:W3:Y:S03]  /*0c10*/  LDG.E.U16 R66, desc[UR14][R10.64] ;  /* 0x0000000e0a427981 */ /* 0x000ee6000c1e1500 */
[----:B------:R-:W-:Y:S01]  /*0c20*/  IMAD.WIDE R36, R37, 0x2, R58 ;  /* 0x0000000225247825 */ /* 0x000fe200078e023a */
[----:B------:R-:W4:Y:S04]  /*0c30*/  LDG.E.U16 R69, desc[UR14][R32.64] ;  /* 0x0000000e20457981 */ /* 0x000f28000c1e1500 */
[----:B------:R-:W5:Y:S01]  /*0c40*/  LDG.E.U16 R68, desc[UR14][R36.64] ;  /* 0x0000000e24447981 */ /* 0x000f62000c1e1500 */
[----:B------:R-:W-:Y:S06]  /*0c50*/  BAR.SYNC.DEFER_BLOCKING 0x0 ;  /* 0x0000000000007b1d */ /* 0x000fec0000010000 */
[----:B--2---:R1:W-:Y:S04]  /*0c60*/  STS.U16 [R46+UR8+0x800], R67 ;  /* 0x000800432e007988 */ /* 0x0043e80008000408 */
[----:B---3--:R2:W-:Y:S04]  /*0c70*/  STS.U16 [R46+UR8+0xa00], R66 ;  /* 0x000a00422e007988 */ /* 0x0085e80008000408 */
[----:B----4-:R-:W-:Y:S04]  /*0c80*/  STS.U16 [R0+UR8+0x900], R69 ;  /* 0x0009004500007988 */ /* 0x010fe80008000408 */
[----:B-----5:R-:W-:Y:S01]  /*0c90*/  STS.U16 [R0+UR8+0xb00], R68 ;  /* 0x000b004400007988 */ /* 0x020fe20008000408 */
[----:B------:R-:W-:Y:S06]  /*0ca0*/  BAR.SYNC.DEFER_BLOCKING 0x0 ;  /* 0x0000000000007b1d */ /* 0x000fec0000010000 */
[----:B------:R-:W-:Y:S04]  /*0cb0*/  LDSM.16.MT88.4 R40, [R6] ;  /* 0x000000000628783b */ /* 0x000fe80000004200 */
[----:B------:R-:W3:Y:S04]  /*0cc0*/  LDSM.16.M88.4 R12, [R7+UR8+0x800] ;  /* 0x00080008070c783b */ /* 0x000ee80008000200 */
[----:B------:R-:W4:Y:S04]  /*0cd0*/  LDSM.16.M88.4 R8, [R7+UR8+0xa00] ;  /* 0x000a00080708783b */ /* 0x000f280008000200 */
[----:B------:R-:W5:Y:S01]  /*0ce0*/  LDSM.16.MT88.4 R32, [R6+0x400] ;  /* 0x000400000620783b */ /* 0x000f620000004200 */
[----:B-1----:R-:W-:-:S05]  /*0cf0*/  MOV R67, UR5 ;  /* 0x0000000500437c02 */ /* 0x002fca0008000f00 */
[----:B--2---:R-:W-:-:S06]  /*0d00*/  IMAD.WIDE R66, R67, 0x2, R48 ;  /* 0x0000000243427825 */ /* 0x004fcc00078e0230 */
[----:B------:R-:W2:Y:S01]  /*0d10*/  LDG.E.U16 R67, desc[UR14][R66.64] ;  /* 0x0000000e42437981 */ /* 0x000ea2000c1e1500 */
[----:B---3--:R-:W-:Y:S01]  /*0d20*/  HMMA.16816.F32 R36, R40, R12, RZ ;  /* 0x0000000c2824723c */ /* 0x008fe200000018ff */
[----:B------:R-:W-:-:S07]  /*0d30*/  MOV R13, UR5 ;  /* 0x00000005000d7c02 */ /* 0x000fce0008000f00 */
[----:B----4-:R-:W-:Y:S01]  /*0d40*/  HMMA.16816.F32 R40, R40, R8, RZ ;  /* 0x000000082828723c */ /* 0x010fe200000018ff */
[----:B------:R-:W-:Y:S02]  /*0d50*/  IMAD.U32 R9, RZ, RZ, UR5 ;  /* 0x00000005ff097e24 */ /* 0x000fe4000f8e00ff */
[----:B------:R-:W-:-:S04]  /*0d60*/  IMAD.WIDE R12, R13, 0x2, R56 ;  /* 0x000000020d0c7825 */ /* 0x000fc800078e0238 */
[----:B------:R-:W-:Y:S02]  /*0d70*/  IMAD.WIDE R8, R9, 0x2, R50 ;  /* 0x0000000209087825 */ /* 0x000fe400078e0232 */
[----:B------:R1:W3:Y:S03]  /*0d80*/  LDG.E.U16 R13, desc[UR14][R12.64] ;  /* 0x0000000e0c0d7981 */ /* 0x0002e6000c1e1500 */
[----:B-----5:R-:W-:Y:S01]  /*0d90*/  HMMA.16816.F32 R36, R32, R14, R36 ;  /* 0x0000000e2024723c */ /* 0x020fe20000001824 */
[----:B------:R-:W-:Y:S01]  /*0da0*/  IMAD.U32 R15, RZ, RZ, UR5 ;  /* 0x00000005ff0f7e24 */ /* 0x000fe2000f8e00ff */
[----:B------:R4:W5:Y:S03]  /*0db0*/  LDG.E.U16 R9, desc[UR14][R8.64] ;  /* 0x0000000e08097981 */ /* 0x000966000c1e1500 */
[----:B------:R-:W-:-:S06]  /*0dc0*/  IMAD.WIDE R14, R15, 0x2, R54 ;  /* 0x000000020f0e7825 */ /* 0x000fcc00078e0236 */
[----:B------:R0:W5:Y:S01]  /*0dd0*/  LDG.E.U16 R15, desc[UR14][R14.64] ;  /* 0x0000000e0e0f7981 */ /* 0x000162000c1e1500 */
[----:B------:R-:W-:Y:S01]  /*0de0*/  HMMA.16816.F32 R40, R32, R10, R40 ;  /* 0x0000000a2028723c */ /* 0x000fe20000001828 */
[----:B------:R-:W-:Y:S01]  /*0df0*/  BAR.SYNC.DEFER_BLOCKING 0x0 ;  /* 0x0000000000007b1d */ /* 0x000fe20000010000 */
[----:B------:R-:W-:-:S04]  /*0e00*/  LEA R35, P0, R5, UR6, 0x1 ;  /* 0x0000000605237c11 */ /* 0x000fc8000f8008ff */
[C---:B------:R-:W-:Y:S01]  /*0e10*/  IADD3 R11, P2, PT, R35.reuse, 0x8, RZ ;  /* 0x00000008230b7810 */ /* 0x040fe20007f5e0ff */
[----:B------:R-:W-:Y:S01]  /*0e20*/  IMAD.X R32, RZ, RZ, UR7, P0 ;  /* 0x00000007ff207e24 */ /* 0x000fe200080e06ff */
[-C--:B------:R-:W-:Y:S02]  /*0e30*/  ISETP.GE.U32.AND P3, PT, R35, R4.reuse, PT ;  /* 0x000000042300720c */ /* 0x080fe40003f66070 */
[-C--:B------:R-:W-:Y:S01]  /*0e40*/  ISETP.GT.U32.AND P1, PT, R11, R4.reuse, PT ;  /* 0x000000040b00720c */ /* 0x080fe20003f24070 */
[----:B------:R-:W-:Y:S01]  /*0e50*/  IMAD.X R10, RZ, RZ, R32, P2 ;  /* 0x000000ffff0a7224 */ /* 0x000fe200010e0620 */
[C---:B------:R-:W-:Y:S02]  /*0e60*/  IADD3 R33, P2, PT, R35.reuse, 0x9, RZ ;  /* 0x0000000923217810 */ /* 0x040fe40007f5e0ff */
[----:B------:R-:W-:Y:S01]  /*0e70*/  ISETP.GT.U32.AND P0, PT, R35, R4, PT ;  /* 0x000000042300720c */ /* 0x000fe20003f04070 */
[----:B01----:R-:W-:Y:S01]  /*0e80*/  FMUL R12, R37, UR10 ;  /* 0x0000000a250c7c20 */ /* 0x003fe20008400000 */
[----:B------:R-:W-:-:S03]  /*0e90*/  ISETP.GT.U32.AND.EX P1, PT, R10, RZ, PT, P1 ;  /* 0x000000ff0a00720c */ /* 0x000fc60003f24110 */
[----:B----4-:R-:W-:Y:S01]  /*0ea0*/  FMUL R8, R40, UR10 ;  /* 0x0000000a28087c20 */ /* 0x010fe20008400000 */
[----:B------:R-:W-:Y:S01]  /*0eb0*/  ISETP.GE.U32.AND.EX P3, PT, R32, RZ, PT, P3 ;  /* 0x000000ff2000720c */ /* 0x000fe20003f66130 */
[----:B------:R-:W-:Y:S01]  /*0ec0*/  FMUL R11, R36, UR10 ;  /* 0x0000000a240b7c20 */ /* 0x000fe20008400000 */
[----:B------:R-:W-:Y:S02]  /*0ed0*/  ISETP.GT.U32.AND P4, PT, R33, R4, PT ;  /* 0x000000042100720c */ /* 0x000fe40003f84070 */
[----:B------:R-:W-:Y:S02]  /*0ee0*/  IADD3.X R34, PT, PT, RZ, R32, RZ, P2, !PT ;  /* 0x00000020ff227210 */ /* 0x000fe400017fe4ff */
[----:B------:R-:W-:Y:S01]  /*0ef0*/  ISETP.GT.U32.AND.EX P0, PT, R32, RZ, PT, P0 ;  /* 0x000000ff2000720c */ /* 0x000fe20003f04100 */
[----:B------:R-:W-:Y:S01]  /*0f00*/  FMUL R10, R41, UR10 ;  /* 0x0000000a290a7c20 */ /* 0x000fe20008400000 */
[----:B------:R-:W-:Y:S02]  /*0f10*/  ISETP.GT.U32.AND.EX P2, PT, R34, RZ, PT, P4 ;  /* 0x000000ff2200720c */ /* 0x000fe40003f44140 */
[----:B------:R-:W-:-:S02]  /*0f20*/  FSEL R8, R8, -INF , !P1 ;  /* 0xff80000008087808 */ /* 0x000fc40004800000 */
[----:B------:R-:W-:Y:S02]  /*0f30*/  FSEL R12, R12, -INF , !P3 ;  /* 0xff8000000c0c7808 */ /* 0x000fe40005800000 */
[----:B------:R-:W-:Y:S02]  /*0f40*/  FSEL R11, R11, -INF , !P0 ;  /* 0xff8000000b0b7808 */ /* 0x000fe40004000000 */
[CC--:B------:R-:W-:Y:S02]  /*0f50*/  ISETP.GT.U32.AND P1, PT, R35.reuse, R2.reuse, PT ;  /* 0x000000022300720c */ /* 0x0c0fe40003f24070 */
[----:B------:R-:W-:Y:S02]  /*0f60*/  ISETP.GE.U32.AND P3, PT, R35, R2, PT ;  /* 0x000000022300720c */ /* 0x000fe40003f66070 */
[----:B------:R-:W-:Y:S01]  /*0f70*/  FSEL R10, R10, -INF , !P2 ;  /* 0xff8000000a0a7808 */ /* 0x000fe20005000000 */
[----:B------:R-:W-:Y:S01]  /*0f80*/  FMUL R39, R39, UR10 ;  /* 0x0000000a27277c20 */ /* 0x000fe20008400000 */
[----:B------:R-:W-:-:S02]  /*0f90*/  FMNMX3 R35, R11, R12, R8, !PT ;  /* 0x0000000c0b237276 */ /* 0x000fc40007800008 */
[C---:B------:R-:W-:Y:S02]  /*0fa0*/  ISETP.GT.U32.AND.EX P1, PT, R32.reuse, RZ, PT, P1 ;  /* 0x000000ff2000720c */ /* 0x040fe40003f24110 */
[----:B------:R-:W-:Y:S01]  /*0fb0*/  ISETP.GE.U32.AND.EX P3, PT, R32, RZ, PT, P3 ;  /* 0x000000ff2000720c */ /* 0x000fe20003f66130 */
[----:B------:R-:W-:Y:S01]  /*0fc0*/  FMUL R32, R38, UR10 ;  /* 0x0000000a26207c20 */ /* 0x000fe20008400000 */
[----:B------:R-:W-:Y:S01]  /*0fd0*/  ISETP.GT.U32.AND P2, PT, R33, R2, PT ;  /* 0x000000022100720c */ /* 0x000fe20003f44070 */
[----:B------:R-:W-:Y:S01]  /*0fe0*/  FMUL R33, R42, UR10 ;  /* 0x0000000a2a217c20 */ /* 0x000fe20008400000 */
[----:B------:R-:W-:Y:S01]  /*0ff0*/  FMNMX R14, R10, R35, !PT ;  /* 0x000000230a0e7209 */ /* 0x000fe20007800000 */
[----:B------:R-:W-:Y:S01]  /*1000*/  FMUL R35, R43, UR10 ;  /* 0x0000000a2b237c20 */ /* 0x000fe20008400000 */
[----:B------:R-:W-:Y:S02]  /*1010*/  ISETP.GT.U32.AND.EX P2, PT, R34, RZ, PT, P2 ;  /* 0x000000ff2200720c */ /* 0x000fe40003f44120 */
[----:B------:R-:W-:-:S02]  /*1020*/  FSEL R33, R33, -INF , !P0 ;  /* 0xff80000021217808 */ /* 0x000fc40004000000 */
[----:B------:R-:W-:Y:S02]  /*1030*/  FSEL R32, R32, -INF , !P1 ;  /* 0xff80000020207808 */ /* 0x000fe40004800000 */
[----:B------:R-:W-:Y:S02]  /*1040*/  FSEL R39, R39, -INF , !P3 ;  /* 0xff80000027277808 */ /* 0x000fe40005800000 */
[----:B------:R-:W-:Y:S02]  /*1050*/  FSEL R35, R35, -INF , !P2 ;  /* 0xff80000023237808 */ /* 0x000fe40005000000 */
[----:B------:R-:W-:Y:S01]  /*1060*/  FMNMX3 R34, R32, R39, R33, !PT ;  /* 0x0000002720227276 */ /* 0x000fe20007800021 */
[----:B------:R-:W0:Y:S03]  /*1070*/  SHFL.BFLY PT, R37, R14, 0x2, 0x1f ;  /* 0x0c401f000e257f89 */ /* 0x000e2600000e0000 */
[----:B------:R-:W-:-:S05]  /*1080*/  FMNMX R34, R35, R34, !PT ;  /* 0x0000002223227209 */ /* 0x000fca0007800000 */
[----:B------:R-:W1:Y:S01]  /*1090*/  SHFL.BFLY PT, R41, R34, 0x2, 0x1f ;  /* 0x0c401f0022297f89 */ /* 0x000e6200000e0000 */
[----:B0-----:R-:W-:-:S05]  /*10a0*/  FMNMX R43, R14, R37, !PT ;  /* 0x000000250e2b7209 */ /* 0x001fca0007800000 */
[----:B------:R-:W0:Y:S01]  /*10b0*/  SHFL.BFLY PT, R37, R43, 0x1, 0x1f ;  /* 0x0c201f002b257f89 */ /* 0x000e2200000e0000 */
[----:B-1----:R-:W-:-:S05]  /*10c0*/  FMNMX R14, R34, R41, !PT ;  /* 0x00000029220e7209 */ /* 0x002fca0007800000 */
[----:B------:R-:W1:Y:S01]  /*10d0*/  SHFL.BFLY PT, R36, R14, 0x1, 0x1f ;  /* 0x0c201f000e247f89 */ /* 0x000e6200000e0000 */
[----:B0-----:R-:W-:-:S05]  /*10e0*/  FMNMX3 R37, R43, R37, R52, !PT ;  /* 0x000000252b257276 */ /* 0x001fca0007800034 */
[----:B------:R-:W-:Y:S01]  /*10f0*/  FADD R11, R11, -R37 ;  /* 0x800000250b0b7221 */ /* 0x000fe20000000000 */
[----:B-1----:R-:W-:-:S03]  /*1100*/  FMNMX3 R36, R14, R36, R53, !PT ;  /* 0x000000240e247276 */ /* 0x002fc60007800035 */
[----:B------:R-:W-:Y:S01]  /*1110*/  FMUL R38, R11, 1.4426950216293334961 ;  /* 0x3fb8aa3b0b267820 */ /* 0x000fe20000400000 */
[--C-:B------:R-:W-:Y:S01]  /*1120*/  FADD R8, R8, -R37.reuse ;  /* 0x8000002508087221 */ /* 0x100fe20000000000 */
[--C-:B------:R-:W-:Y:S01]  /*1130*/  FADD R11, R12, -R37.reuse ;  /* 0x800000250c0b7221 */ /* 0x100fe20000000000 */
[--C-:B------:R-:W-:Y:S01]  /*1140*/  FADD R32, R32, -R36.reuse ;  /* 0x8000002420207221 */ /* 0x100fe20000000000 */
[--C-:B------:R-:W-:Y:S01]  /*1150*/  FADD R39, R39, -R36.reuse ;  /* 0x8000002427277221 */ /* 0x100fe20000000000 */
[----:B------:R-:W-:Y:S01]  /*1160*/  FMUL R34, R8, 1.4426950216293334961 ;  /* 0x3fb8aa3b08227820 */ /* 0x000fe20000400000 */
[----:B------:R-:W-:Y:S01]  /*1170*/  FMUL R41, R11, 1.4426950216293334961 ;  /* 0x3fb8aa3b0b297820 */ /* 0x000fe20000400000 */
[----:B------:R-:W-:Y:S01]  /*1180*/  FADD R10, R10, -R37 ;  /* 0x800000250a0a7221 */ /* 0x000fe20000000000 */
[----:B------:R-:W-:Y:S01]  /*1190*/  FMUL R8, R32, 1.4426950216293334961 ;  /* 0x3fb8aa3b20087820 */ /* 0x000fe20000400000 */
[----:B------:R-:W-:Y:S01]  /*11a0*/  FMUL R39, R39, 1.4426950216293334961 ;  /* 0x3fb8aa3b27277820 */ /* 0x000fe20000400000 */
[----:B------:R-:W-:Y:S01]  /*11b0*/  FADD R33, R33, -R36 ;  /* 0x8000002421217221 */ /* 0x000fe20000000000 */
[----:B------:R0:W-:Y:S01]  /*11c0*/  MUFU.EX2 R12, R38 ;  /* 0x00000026000c7308 */ /* 0x0001e20000000800 */
[----:B------:R-:W-:-:S02]  /*11d0*/  FMUL R10, R10, 1.4426950216293334961 ;  /* 0x3fb8aa3b0a0a7820 */ /* 0x000fc40000400000 */
[----:B------:R-:W-:Y:S01]  /*11e0*/  FMUL R40, R33, 1.4426950216293334961 ;  /* 0x3fb8aa3b21287820 */ /* 0x000fe20000400000 */
[----:B0-----:R-:W-:-:S04]  /*11f0*/  FADD R38, R35, -R36 ;  /* 0x8000002423267221 */ /* 0x001fc80000000000 */
[----:B------:R-:W0:Y:S01]  /*1200*/  MUFU.EX2 R41, R41 ;  /* 0x0000002900297308 */ /* 0x000e220000000800 */
[----:B------:R-:W-:-:S07]  /*1210*/  FMUL R43, R38, 1.4426950216293334961 ;  /* 0x3fb8aa3b262b7820 */ /* 0x000fce0000400000 */
[----:B------:R-:W-:Y:S08]  /*1220*/  MUFU.EX2 R8, R8 ;  /* 0x0000000800087308 */ /* 0x000ff00000000800 */
[----:B------:R-:W1:Y:S08]  /*1230*/  MUFU.EX2 R39, R39 ;  /* 0x0000002700277308 */ /* 0x000e700000000800 */
[----:B------:R-:W-:Y:S08]  /*1240*/  MUFU.EX2 R11, R10 ;  /* 0x0000000a000b7308 */ /* 0x000ff00000000800 */
[----:B------:R-:W4:Y:S08]  /*1250*/  MUFU.EX2 R14, R34 ;  /* 0x00000022000e7308 */ /* 0x000f300000000800 */
[----:B------:R-:W0:Y:S08]  /*1260*/  MUFU.EX2 R10, R40 ;  /* 0x00000028000a7308 */ /* 0x000e300000000800 */
[----:B------:R-:W0:Y:S01]  /*1270*/  MUFU.EX2 R43, R43 ;  /* 0x0000002b002b7308 */ /* 0x000e220000000800 */
[----:B------:R-:W-:-:S04]  /*1280*/  FADD R38, -R37, R52 ;  /* 0x0000003425267221 */ /* 0x000fc80000000100 */
[----:B------:R-:W-:-:S06]  /*1290*/  FMUL R38, R38, 1.4426950216293334961 ;  /* 0x3fb8aa3b26267820 */ /* 0x000fcc0000400000 */
[----:B------:R-:W0:Y:S01]  /*12a0*/  MUFU.EX2 R38, R38 ;  /* 0x0000002600267308 */ /* 0x000e220000000800 */
[----:B--2---:R-:W-:Y:S04]  /*12b0*/  STS.U16 [R46+UR8+0xb00], R67 ;  /* 0x000b00432e007988 */ /* 0x004fe80008000408 */
[----:B---3--:R2:W-:Y:S04]  /*12c0*/  STS.U16 [R46+UR8+0x800], R13 ;  /* 0x0008000d2e007988 */ /* 0x0085e80008000408 */
[----:B-----5:R0:W-:Y:S04]  /*12d0*/  STS.U16 [R46+UR8+0xa00], R9 ;  /* 0x000a00092e007988 */ /* 0x0201e80008000408 */
[----:B------:R3:W-:Y:S01]  /*12e0*/  STS.U16 [R46+UR8+0x900], R15 ;  /* 0x0009000f2e007988 */ /* 0x0007e20008000408 */
[----:B------:R-:W-:Y:S01]  /*12f0*/  BAR.SYNC.DEFER_BLOCKING 0x0 ;  /* 0x0000000000007b1d */ /* 0x000fe20000010000 */
[----:B--2---:R-:W-:Y:S01]  /*1300*/  FADD R13, -R36, R53 ;  /* 0x00000035240d7221 */ /* 0x004fe20000000100 */
[----:B0-----:R-:W-:-:S03]  /*1310*/  FADD R9, R12, R41 ;  /* 0x000000290c097221 */ /* 0x001fc60000000000 */
[----:B------:R-:W-:Y:S01]  /*1320*/  FMUL R53, R13, 1.4426950216293334961 ;  /* 0x3fb8aa3b0d357820 */ /* 0x000fe20000400000 */
[----:B-1----:R-:W-:Y:S01]  /*1330*/  FADD R13, R8, R39 ;  /* 0x00000027080d7221 */ /* 0x002fe20000000000 */
[----:B----4-:R-:W-:-:S03]  /*1340*/  FADD R42, R14, R9 ;  /* 0x000000090e2a7221 */ /* 0x010fc60000000000 */
[----:B------:R-:W-:Y:S01]  /*1350*/  FADD R52, R10, R13 ;  /* 0x0000000d0a347221 */ /* 0x000fe20000000000 */
[----:B------:R-:W-:Y:S01]  /*1360*/  F2FP.F16.F32.PACK_AB R12, R41, R12 ;  /* 0x0000000c290c723e */ /* 0x000fe200000000ff */
[----:B------:R-:W-:Y:S01]  /*1370*/  FADD R41, R11, R42 ;  /* 0x0000002a0b297221 */ /* 0x000fe20000000000 */
[----:B------:R-:W-:Y:S01]  /*1380*/  F2FP.F16.F32.PACK_AB R13, R39, R8 ;  /* 0x00000008270d723e */ /* 0x000fe200000000ff */
[----:B------:R-:W-:Y:S01]  /*1390*/  LDSM.16.M88.4 R32, [R44+0x800] ;  /* 0x000800002c20783b */ /* 0x000fe20000000200 */
[----:B------:R-:W-:Y:S01]  /*13a0*/  FADD R39, R43, R52 ;  /* 0x000000342b277221 */ /* 0x000fe20000000000 */
[----:B------:R-:W-:Y:S01]  /*13b0*/  F2FP.F16.F32.PACK_AB R14, R11, R14 ;  /* 0x0000000e0b0e723e */ /* 0x000fe200000000ff */
[----:B------:R-:W0:Y:S01]  /*13c0*/  MUFU.EX2 R40, R53 ;  /* 0x0000003500287308 */ /* 0x000e220000000800 */
[----:B---3--:R-:W-:Y:S01]  /*13d0*/  F2FP.F16.F32.PACK_AB R15, R43, R10 ;  /* 0x0000000a2b0f723e */ /* 0x008fe200000000ff */
[----:B------:R-:W-:Y:S04]  /*13e0*/  SHFL.BFLY PT, R52, R41, 0x2, 0x1f ;  /* 0x0c401f0029347f89 */ /* 0x000fe800000e0000 */
[----:B------:R-:W-:Y:S04]  /*13f0*/  LDSM.16.M88.4 R8, [R44+0xa00] ;  /* 0x000a00002c08783b */ /* 0x000fe80000000200 */
[----:B------:R-:W1:Y:S01]  /*1400*/  SHFL.BFLY PT, R42, R39, 0x2, 0x1f ;  /* 0x0c401f00272a7f89 */ /* 0x000e6200000e0000 */
[C---:B------:R-:W-:Y:S01]  /*1410*/  FMUL R28, R38.reuse, R28 ;  /* 0x0000001c261c7220 */ /* 0x040fe20000400000 */
[----:B------:R-:W-:Y:S01]  /*1420*/  FMUL R29, R38, R29 ;  /* 0x0000001d261d7220 */ /* 0x000fe20000400000 */
[C---:B0-----:R-:W-:Y:S01]  /*1430*/  FMUL R30, R40.reuse, R30 ;  /* 0x0000001e281e7220 */ /* 0x041fe20000400000 */
[----:B------:R-:W-:Y:S01]  /*1440*/  FMUL R31, R40, R31 ;  /* 0x0000001f281f7220 */ /* 0x000fe20000400000 */
[C---:B------:R-:W-:Y:S01]  /*1450*/  FMUL R16, R38.reuse, R16 ;  /* 0x0000001026107220 */ /* 0x040fe20000400000 */
[----:B------:R-:W-:Y:S01]  /*1460*/  FMUL R17, R38, R17 ;  /* 0x0000001126117220 */ /* 0x000fe20000400000 */
[C---:B------:R-:W-:Y:S01]  /*1470*/  FMUL R18, R40.reuse, R18 ;  /* 0x0000001228127220 */ /* 0x040fe20000400000 */
[----:B------:R-:W-:Y:S01]  /*1480*/  FMUL R19, R40, R19 ;  /* 0x0000001328137220 */ /* 0x000fe20000400000 */
[C---:B------:R-:W-:Y:S01]  /*1490*/  FMUL R20, R38.reuse, R20 ;  /* 0x0000001426147220 */ /* 0x040fe20000400000 */
[----:B------:R-:W-:Y:S01]  /*14a0*/  FMUL R21, R38, R21 ;  /* 0x0000001526157220 */ /* 0x000fe20000400000 */
[C---:B------:R-:W-:Y:S01]  /*14b0*/  FMUL R22, R40.reuse, R22 ;  /* 0x0000001628167220 */ /* 0x040fe20000400000 */
[----:B------:R-:W-:Y:S01]  /*14c0*/  FMUL R23, R40, R23 ;  /* 0x0000001728177220 */ /* 0x000fe20000400000 */
[----:B-1----:R-:W-:Y:S01]  /*14d0*/  FADD R42, R39, R42 ;  /* 0x0000002a272a7221 */ /* 0x002fe20000000000 */
[----:B------:R-:W-:Y:S01]  /*14e0*/  HMMA.16816.F32 R28, R12, R32, R28 ;  /* 0x000000200c1c723c */ /* 0x000fe2000000181c */
[----:B------:R-:W-:Y:S01]  /*14f0*/  FADD R32, R41, R52 ;  /* 0x0000003429207221 */ /* 0x000fe20000000000 */
[C---:B------:R-:W-:Y:S01]  /*1500*/  FMUL R24, R38.reuse, R24 ;  /* 0x0000001826187220 */ /* 0x040fe20000400000 */
[----:B------:R-:W-:-:S03]  /*1510*/  FMUL R25, R38, R25 ;  /* 0x0000001926197220 */ /* 0x000fc60000400000 */
[----:B------:R-:W0:Y:S02]  /*1520*/  SHFL.BFLY PT, R33, R32, 0x1, 0x1f ;  /* 0x0c201f0020217f89 */ /* 0x000e2400000e0000 */
[----:B------:R-:W-:Y:S02]  /*1530*/  HMMA.16816.F32 R16, R12, R34, R16 ;  /* 0x000000220c10723c */ /* 0x000fe40000001810 */
[----:B------:R-:W1:Y:S01]  /*1540*/  SHFL.BFLY PT, R35, R42, 0x1, 0x1f ;  /* 0x0c201f002a237f89 */ /* 0x000e6200000e0000 */
[C---:B------:R-:W-:Y:S01]  /*1550*/  FMUL R26, R40.reuse, R26 ;  /* 0x0000001a281a7220 */ /* 0x040fe20000400000 */
[----:B------:R-:W-:Y:S01]  /*1560*/  FMUL R27, R40, R27 ;  /* 0x0000001b281b7220 */ /* 0x000fe20000400000 */
[----:B------:R-:W-:-:S03]  /*1570*/  UIADD3 UR6, UP0, UPT, UR6, 0x10, URZ ;  /* 0x0000001006067890 */ /* 0x000fc6000ff1e0ff */
[----:B------:R-:W-:Y:S01]  /*1580*/  HMMA.16816.F32 R20, R12, R8, R20 ;  /* 0x000000080c14723c */ /* 0x000fe20000001814 */
[----:B------:R-:W-:Y:S02]  /*1590*/  UIADD3.X UR7, UPT, UPT, URZ, UR7, URZ, UP0, !UPT ;  /* 0x00000007ff077290 */ /* 0x000fe400087fe4ff */
[----:B------:R-:W-:-:S05]  /*15a0*/  UISETP.GE.U32.AND UP0, UPT, UR6, UR16, UPT ;  /* 0x000000100600728c */ /* 0x000fca000bf06070 */
[----:B------:R-:W-:Y:S01]  /*15b0*/  HMMA.16816.F32 R24, R12, R10, R24 ;  /* 0x0000000a0c18723c */ /* 0x000fe20000001818 */
[----:B------:R-:W-:Y:S01]  /*15c0*/  UISETP.GE.U32.AND.EX UP0, UPT, UR7, URZ, UPT, UP0 ;  /* 0x000000ff0700728c */ /* 0x000fe2000bf06100 */
[----:B------:R-:W-:Y:S02]  /*15d0*/  IMAD.MOV.U32 R52, RZ, RZ, R37 ;  /* 0x000000ffff347224 */ /* 0x000fe400078e0025 */
[----:B0-----:R-:W-:Y:S01]  /*15e0*/  FADD R33, R32, R33 ;  /* 0x0000002120217221 */ /* 0x001fe20000000000 */
[----:B-1----:R-:W-:-:S03]  /*15f0*/  FADD R35, R42, R35 ;  /* 0x000000232a237221 */ /* 0x002fc60000000000 */
[----:B------:R-:W-:Y:S01]  /*1600*/  FFMA R3, R38, R3, R33 ;  /* 0x0000000326037223 */ /* 0x000fe20000000021 */
[----:B------:R-:W-:Y:S02]  /*1610*/  IMAD.MOV.U32 R53, RZ, RZ, R36 ;  /* 0x000000ffff357224 */ /* 0x000fe400078e0024 */
[----:B------:R-:W-:Y:S01]  /*1620*/  FFMA R45, R40, R45, R35 ;  /* 0x0000002d282d7223 */ /* 0x000fe20000000023 */
[----:B------:R-:W-:Y:S02]  /*1630*/  ULEA UR5, UR13, UR5, 0x4 ;  /* 0x000000050d057291 */ /* 0x000fe4000f8e20ff */
[----:B------:R-:W-:Y:S01]  /*1640*/  ULEA UR4, UR11, UR4, 0x4 ;  /* 0x000000040b047291 */ /* 0x000fe2000f8e20ff */
[----:B------:R-:W-:Y:S11]  /*1650*/  BRA.U !UP0, `(.L_x_1) ;  /* 0xfffffff5084c7547 */ /* 0x000ff6000b83ffff */
.L_x_0:
[----:B------:R-:W0:Y:S01]  /*1660*/  S2R R0, SR_TID.X ;  /* 0x0000000000007919 */ /* 0x000e220000002100 */
[----:B------:R-:W1:Y:S01]  /*1670*/  S2UR UR5, SR_CgaCtaId ;  /* 0x00000000000579c3 */ /* 0x000e620000008800 */
[C---:B------:R-:W-:Y:S01]  /*1680*/  FSETP.GT.AND P0, PT, |R45|.reuse, 8.50705917302346158658e+37, PT ;  /* 0x7e8000002d00780b */ /* 0x040fe20003f04200 */
[----:B------:R-:W-:Y:S01]  /*1690*/  UMOV UR4, 0x400 ;  /* 0x0000040000047882 */ /* 0x000fe20000000000 */
[----:B------:R-:W-:Y:S01]  /*16a0*/  MOV R33, R3 ;  /* 0x0000000300217202 */ /* 0x000fe20000000f00 */
[C---:B------:R-:W-:Y:S01]  /*16b0*/  FMUL R3, R45.reuse, 8388608 ;  /* 0x4b0000002d037820 */ /* 0x040fe20000400000 */
[C---:B------:R-:W-:Y:S01]  /*16c0*/  FSETP.GEU.AND P3, PT, |R45|.reuse, 1.175494350822287508e-38, PT ;  /* 0x008000002d00780b */ /* 0x040fe20003f6e200 */
[----:B------:R-:W-:Y:S01]  /*16d0*/  IMAD.MOV.U32 R32, RZ, RZ, R22 ;  /* 0x000000ffff207224 */ /* 0x000fe200078e0016 */
[----:B------:R-:W-:Y:S01]  /*16e0*/  FSETP.GEU.AND P2, PT, R45, 1.175494350822287508e-38, PT ;  /* 0x008000002d00780b */ /* 0x000fe20003f4e000 */
[----:B------:R-:W-:Y:S01]  /*16f0*/  BAR.SYNC.DEFER_BLOCKING 0x0 ;  /* 0x0000000000007b1d */ /* 0x000fe20000010000 */
[----:B------:R-:W-:-:S02]  /*1700*/  FSETP.GEU.AND P1, PT, R33, 1.175494350822287508e-38, PT ;  /* 0x008000002100780b */ /* 0x000fc40003f2e000 */
[----:B------:R-:W-:Y:S02]  /*1710*/  FSEL R3, R3, R45, !P2 ;  /* 0x0000002d03037208 */ /* 0x000fe40005000000 */
[----:B------:R-:W-:Y:S01]  /*1720*/  MOV R10, R18 ;  /* 0x00000012000a7202 */ /* 0x000fe20000000f00 */
[----:B------:R-:W-:Y:S01]  /*1730*/  @P0 FMUL R45, R45, 0.25 ;  /* 0x3e8000002d2d0820 */ /* 0x000fe20000400000 */
[----:B------:R-:W-:Y:S01]  /*1740*/  @P0 FMUL R19, R19, 0.25 ;  /* 0x3e80000013130820 */ /* 0x000fe20000400000 */
[----:B------:R-:W-:Y:S01]  /*1750*/  @P0 FMUL R23, R23, 0.25 ;  /* 0x3e80000017170820 */ /* 0x000fe20000400000 */
[----:B------:R-:W-:Y:S01]  /*1760*/  @P0 FMUL R27, R27, 0.25 ;  /* 0x3e8000001b1b0820 */ /* 0x000fe20000400000 */
[----:B------:R-:W-:Y:S01]  /*1770*/  @!P3 FMUL R45, R45, 16777216 ;  /* 0x4b8000002d2db820 */ /* 0x000fe20000400000 */
[----:B------:R-:W-:Y:S01]  /*1780*/  @!P3 FMUL R19, R19, 16777216 ;  /* 0x4b8000001313b820 */ /* 0x000fe20000400000 */
[----:B------:R-:W-:Y:S01]  /*1790*/  @P0 FMUL R32, R32, 0.25 ;  /* 0x3e80000020200820 */ /* 0x000fe20000400000 */
[----:B------:R-:W-:Y:S01]  /*17a0*/  @P0 FMUL R26, R26, 0.25 ;  /* 0x3e8000001a1a0820 */ /* 0x000fe20000400000 */
[----:B------:R-:W-:Y:S01]  /*17b0*/  @P0 FMUL R10, R10, 0.25 ;  /* 0x3e8000000a0a0820 */ /* 0x000fe20000400000 */
[----:B------:R-:W-:Y:S01]  /*17c0*/  @P0 FMUL R31, R31, 0.25 ;  /* 0x3e8000001f1f0820 */ /* 0x000fe20000400000 */
[----:B-1----:R-:W-:Y:S01]  /*17d0*/  ULEA UR6, UR5, UR4, 0x18 ;  /* 0x0000000405067291 */ /* 0x002fe2000f8ec0ff */
[----:B------:R-:W-:Y:S01]  /*17e0*/  @P0 FMUL R30, R30, 0.25 ;  /* 0x3e8000001e1e0820 */ /* 0x000fe20000400000 */
[----:B------:R-:W-:Y:S01]  /*17f0*/  @!P3 FMUL R23, R23, 16777216 ;  /* 0x4b8000001717b820 */ /* 0x000fe20000400000 */
[----:B------:R-:W-:Y:S01]  /*1800*/  @!P3 FMUL R27, R27, 16777216 ;  /* 0x4b8000001b1bb820 */ /* 0x000fe20000400000 */
[----:B------:R-:W-:Y:S01]  /*1810*/  @!P3 FMUL R32, R32, 16777216 ;  /* 0x4b8000002020b820 */ /* 0x000fe20000400000 */
[----:B------:R-:W-:Y:S01]  /*1820*/  @!P3 FMUL R26, R26, 16777216 ;  /* 0x4b8000001a1ab820 */ /* 0x000fe20000400000 */
[----:B------:R-:W-:Y:S01]  /*1830*/  @!P3 FMUL R10, R10, 16777216 ;  /* 0x4b8000000a0ab820 */ /* 0x000fe20000400000 */
[C---:B0-----:R-:W-:Y:S01]  /*1840*/  IMAD.SHL.U32 R2, R0.reuse, 0x4, RZ ;  /* 0x0000000400027824 */ /* 0x041fe200078e00ff */
[C---:B------:R-:W-:Y:S01]  /*1850*/  SHF.L.U32 R7, R0.reuse, 0x3, RZ ;  /* 0x0000000300077819 */ /* 0x040fe200000006ff */
[C---:B------:R-:W-:Y:S01]  /*1860*/  IMAD.SHL.U32 R5, R0.reuse, 0x40, RZ ;  /* 0x0000004000057824 */ /* 0x040fe200078e00ff */
[--C-:B------:R-:W-:Y:S01]  /*1870*/  SHF.R.S32.HI R8, RZ, 0x4, R0.reuse ;  /* 0x00000004ff087819 */ /* 0x100fe20000011400 */
[----:B------:R-:W-:Y:S01]  /*1880*/  IMAD.SHL.U32 R13, R0, 0x80, RZ ;  /* 0x00000080000d7824 */ /* 0x000fe200078e00ff */
[----:B------:R-:W-:Y:S01]  /*1890*/  LOP3.LUT R2, R2, 0xb8, RZ, 0xc0, !PT ;  /* 0x000000b802027812 */ /* 0x000fe200078ec0ff */
[----:B------:R-:W-:Y:S01]  /*18a0*/  @!P3 FMUL R31, R31, 16777216 ;  /* 0x4b8000001f1fb820 */ /* 0x000fe20000400000 */
[----:B------:R-:W-:Y:S01]  /*18b0*/  LOP3.LUT R4, R0, 0x7, RZ, 0xc0, !PT ;  /* 0x0000000700047812 */ /* 0x000fe200078ec0ff */
[----:B------:R-:W-:Y:S01]  /*18c0*/  @!P3 FMUL R30, R30, 16777216 ;  /* 0x4b8000001e1eb820 */ /* 0x000fe20000400000 */
[----:B------:R-:W-:Y:S01]  /*18d0*/  LOP3.LUT R7, R7, 0x180, RZ, 0xc0, !PT ;  /* 0x0000018007077812 */ /* 0x000fe200078ec0ff */
[----:B------:R-:W0:Y:S01]  /*18e0*/  LDCU.64 UR4, c[0x0][0x3e0] ;  /* 0x00007c00ff0477ac */ /* 0x000e220008000a00 */
[----:B------:R-:W-:-:S02]  /*18f0*/  SHF.R.U32.HI R6, RZ, 0x1, R0 ;  /* 0x00000001ff067819 */ /* 0x000fc40000011600 */
[----:B------:R-:W-:Y:S01]  /*1900*/  LOP3.LUT R5, R2, 0x40, R5, 0xf8, !PT ;  /* 0x0000004002057812 */ /* 0x000fe200078ef805 */
[----:B------:R-:W-:Y:S01]  /*1910*/  IMAD R7, R4, 0x10, R7 ;  /* 0x0000001004077824 */ /* 0x000fe200078e0207 */
[----:B------:R-:W-:Y:S02]  /*1920*/  SGXT R8, R8, 0x1 ;  /* 0x000000010808781a */ /* 0x000fe40000000200 */
[----:B------:R-:W-:Y:S01]  /*1930*/  LEA R9, R4, UR6, 0x3 ;  /* 0x0000000604097c11 */ /* 0x000fe2000f8e18ff */
[----:B------:R-:W-:Y:S01]  /*1940*/  FMUL R4, R33, 8388608 ;  /* 0x4b00000021047820 */ /* 0x000fe20000400000 */
[----:B------:R-:W-:Y:S02]  /*1950*/  LOP3.LUT R6, R6, 0x4, RZ, 0xc0, !PT ;  /* 0x0000000406067812 */ /* 0x000fe400078ec0ff */
[----:B------:R-:W-:Y:S01]  /*1960*/  LOP3.LUT R8, R5, 0x240, R8, 0x78, !PT ;  /* 0x0000024005087812 */ /* 0x000fe200078e7808 */
[----:B------:R-:W-:Y:S01]  /*1970*/  VIADD R5, R3, 0xc0cafb0d ;  /* 0xc0cafb0d03057836 */ /* 0x000fe20000000000 */
[----:B------:R-:W-:Y:S01]  /*1980*/  LOP3.LUT R18, R7, 0x48, R0, 0x78, !PT ;  /* 0x0000004807127812 */ /* 0x000fe200078e7800 */
[----:B------:R-:W-:Y:S01]  /*1990*/  IMAD.IADD R15, R6, 0x1, R9 ;  /* 0x00000001060f7824 */ /* 0x000fe200078e0209 */
[----:B------:R-:W-:-:S02]  /*19a0*/  FSEL R4, R4, R33, !P1 ;  /* 0x0000002104047208 */ /* 0x000fc40004800000 */
[----:B------:R-:W-:Y:S01]  /*19b0*/  FSEL R6, RZ, -23, P1 ;  /* 0xc1b80000ff067808 */ /* 0x000fe20000800000 */
[----:B0-----:R-:W-:Y:S01]  /*19c0*/  UIMAD UR4, UR9, UR4, URZ ;  /* 0x00000004090472a4 */ /* 0x001fe2000f8e02ff */
[----:B------:R-:W-:Y:S02]  /*19d0*/  FSETP.GT.AND P1, PT, |R33|, 8.50705917302346158658e+37, PT ;  /* 0x7e8000002100780b */ /* 0x000fe40003f24200 */
[----:B------:R-:W-:Y:S01]  /*19e0*/  LOP3.LUT R12, R5, 0xff800000, RZ, 0xc0, !PT ;  /* 0xff800000050c7812 */ /* 0x000fe200078ec0ff */
[----:B------:R-:W-:Y:S01]  /*19f0*/  USHF.L.U32 UR7, UR4, 0x1, URZ ;  /* 0x0000000104077899 */ /* 0x000fe200080006ff */
[----:B------:R-:W-:Y:S02]  /*1a00*/  LOP3.LUT R5, R18, 0x600, R13, 0xf8, !PT ;  /* 0x0000060012057812 */ /* 0x000fe400078ef80d */
[----:B------:R-:W-:Y:S01]  /*1a10*/  FSEL R9, RZ, -23, P2 ;  /* 0xc1b80000ff097808 */ /* 0x000fe20001000000 */
[----:B------:R-:W0:Y:S01]  /*1a20*/  MUFU.RCP R13, R45 ;  /* 0x0000002d000d7308 */ /* 0x000e220000001000 */
[----:B------:R-:W-:-:S02]  /*1a30*/  FSETP.GEU.AND P2, PT, |R33|, 1.175494350822287508e-38, PT ;  /* 0x008000002100780b */ /* 0x000fc40003f4e200 */
[----:B------:R-:W-:Y:S02]  /*1a40*/  IADD3 R2, PT, PT, R4, -0x3f3504f3, RZ ;  /* 0xc0cafb0d04027810 */ /* 0x000fe40007ffe0ff */
[----:B------:R-:W-:Y:S01]  /*1a50*/  I2FP.F32.S32 R14, R12 ;  /* 0x0000000c000e7245 */ /* 0x000fe20000201400 */
[----:B------:R-:W-:Y:S01]  /*1a60*/  @P1 FMUL R33, R33, 0.25 ;  /* 0x3e80000021211820 */ /* 0x000fe20000400000 */
[----:B------:R-:W-:Y:S01]  /*1a70*/  LOP3.LUT R11, R2, 0xff800000, RZ, 0xc0, !PT ;  /* 0xff800000020b7812 */ /* 0x000fe200078ec0ff */
[----:B------:R-:W-:Y:S01]  /*1a80*/  IMAD.IADD R12, R3, 0x1, -R12 ;  /* 0x00000001030c7824 */ /* 0x000fe200078e0a0c */
[----:B------:R-:W-:Y:S01]  /*1a90*/  LOP3.LUT R22, R0, 0x10, RZ, 0xc0, !PT ;  /* 0x0000001000167812 */ /* 0x000fe200078ec0ff */
[----:B------:R-:W-:Y:S01]  /*1aa0*/  @P1 FMUL R21, R21, 0.25 ;  /* 0x3e80000015151820 */ /* 0x000fe20000400000 */
[----:B------:R-:W-:Y:S01]  /*1ab0*/  I2FP.F32.S32 R7, R11 ;  /* 0x0000000b00077245 */ /* 0x000fe20000201400 */
[----:B------:R-:W-:Y:S01]  /*1ac0*/  FADD R12, R12, -1 ;  /* 0xbf8000000c0c7421 */ /* 0x000fe20000000000 */
[----:B------:R-:W-:Y:S01]  /*1ad0*/  @P1 FMUL R20, R20, 0.25 ;  /* 0x3e80000014141820 */ /* 0x000fe20000400000 */
[----:B------:R-:W-:Y:S01]  /*1ae0*/  @!P2 FMUL R33, R33, 16777216 ;  /* 0x4b8000002121a820 */ /* 0x000fe20000400000 */
[----:B------:R-:W-:-:S02]  /*1af0*/  IMAD R2, R22, 0x4, R15 ;  /* 0x0000000416027824 */ /* 0x000fc400078e020f */
[----:B------:R-:W-:Y:S01]  /*1b00*/  FFMA.FTZ R6, R7, 1.1920928955078125e-07, R6 ;  /* 0x3400000007067823 */ /* 0x000fe20000010006 */
[----:B------:R-:W-:Y:S01]  /*1b10*/  FFMA.FTZ R7, R14, 1.1920928955078125e-07, R9 ;  /* 0x340000000e077823 */ /* 0x000fe20000010009 */
[C---:B0-----:R-:W-:Y:S01]  /*1b20*/  FMUL R9, R13.reuse, R19 ;  /* 0x000000130d097220 */ /* 0x041fe20000400000 */
[C---:B------:R-:W-:Y:S01]  /*1b30*/  FMUL R18, R13.reuse, R23 ;  /* 0x000000170d127220 */ /* 0x040fe20000400000 */
[----:B------:R-:W0:Y:S01]  /*1b40*/  MUFU.RCP R19, R33 ;  /* 0x0000002100137308 */ /* 0x000e220000001000 */
[C---:B------:R-:W-:Y:S01]  /*1b50*/  FMUL R15, R13.reuse, R27 ;  /* 0x0000001b0d0f7220 */ /* 0x040fe20000400000 */
[C---:B------:R-:W-:Y:S01]  /*1b60*/  FMUL R23, R13.reuse, R32 ;  /* 0x000000200d177220 */ /* 0x040fe20000400000 */
[C---:B------:R-:W-:Y:S01]  /*1b70*/  FMUL R22, R13.reuse, R26 ;  /* 0x0000001a0d167220 */ /* 0x040fe20000400000 */
[C---:B------:R-:W-:Y:S01]  /*1b80*/  FMUL R27, R13.reuse, R10 ;  /* 0x0000000a0d1b7220 */ /* 0x040fe20000400000 */
[C---:B------:R-:W-:Y:S01]  /*1b90*/  FMUL R14, R13.reuse, R31 ;  /* 0x0000001f0d0e7220 */ /* 0x040fe20000400000 */
[----:B------:R-:W-:Y:S01]  /*1ba0*/  FMUL R32, R13, R30 ;  /* 0x0000001e0d207220 */ /* 0x000fe20000400000 */
[----:B------:R-:W-:Y:S01]  /*1bb0*/  IMAD.IADD R13, R4, 0x1, -R11 ;  /* 0x00000001040d7824 */ /* 0x000fe200078e0a0b */
[----:B------:R-:W-:Y:S01]  /*1bc0*/  MOV R30, 0x3dc6b27f ;  /* 0x3dc6b27f001e7802 */ /* 0x000fe20000000f00 */
[----:B------:R-:W-:Y:S01]  /*1bd0*/  @P1 FMUL R17, R17, 0.25 ;  /* 0x3e80000011111820 */ /* 0x000fe20000400000 */
[----:B------:R-:W-:Y:S01]  /*1be0*/  @P1 FMUL R25, R25, 0.25 ;  /* 0x3e80000019191820 */ /* 0x000fe20000400000 */
[----:B------:R-:W-:Y:S01]  /*1bf0*/  FADD R13, R13, -1 ;  /* 0xbf8000000d0d7421 */ /* 0x000fe20000000000 */
[----:B------:R-:W-:Y:S01]  /*1c00*/  @P1 FMUL R24, R24, 0.25 ;  /* 0x3e80000018181820 */ /* 0x000fe20000400000 */
[----:B------:R-:W-:Y:S01]  /*1c10*/  @P1 FMUL R16, R16, 0.25 ;  /* 0x3e80000010101820 */ /* 0x000fe20000400000 */
[----:B------:R-:W-:Y:S01]  /*1c20*/  @P1 FMUL R28, R28, 0.25 ;  /* 0x3e8000001c1c1820 */ /* 0x000fe20000400000 */
[-C--:B------:R-:W-:Y:S01]  /*1c30*/  FFMA.FTZ R11, R12, R30.reuse, -0.16845393180847167969 ;  /* 0xbe2c7f300c0b7423 */ /* 0x080fe2000001001e */
[----:B------:R-:W-:Y:S01]  /*1c40*/  @P1 FMUL R29, R29, 0.25 ;  /* 0x3e8000001d1d1820 */ /* 0x000fe20000400000 */
[----:B------:R-:W-:Y:S01]  /*1c50*/  @!P2 FMUL R21, R21, 16777216 ;  /* 0x4b8000001515a820 */ /* 0x000fe20000400000 */
[----:B------:R-:W-:Y:S01]  /*1c60*/  FFMA.FTZ R10, R13, R30, -0.16845393180847167969 ;  /* 0xbe2c7f300d0a7423 */ /* 0x000fe2000001001e */
[----:B------:R-:W-:Y:S01]  /*1c70*/  @!P2 FMUL R20, R20, 16777216 ;  /* 0x4b8000001414a820 */ /* 0x000fe20000400000 */
[----:B------:R-:W-:Y:S01]  /*1c80*/  @!P2 FMUL R17, R17, 16777216 ;  /* 0x4b8000001111a820 */ /* 0x000fe20000400000 */
[----:B------:R-:W-:Y:S01]  /*1c90*/  @!P2 FMUL R25, R25, 16777216 ;  /* 0x4b8000001919a820 */ /* 0x000fe20000400000 */
[----:B------:R-:W-:Y:S01]  /*1ca0*/  @!P2 FMUL R24, R24, 16777216 ;  /* 0x4b8000001818a820 */ /* 0x000fe20000400000 */
[----:B------:R-:W-:Y:S01]  /*1cb0*/  @!P2 FMUL R16, R16, 16777216 ;  /* 0x4b8000001010a820 */ /* 0x000fe20000400000 */
[----:B------:R-:W-:Y:S01]  /*1cc0*/  @!P2 FMUL R28, R28, 16777216 ;  /* 0x4b8000001c1ca820 */ /* 0x000fe20000400000 */
[C---:B------:R-:W-:Y:S01]  /*1cd0*/  FFMA.FTZ R11, R12.reuse, R11, 0.1716887056827545166 ;  /* 0x3e2fcf2a0c0b7423 */ /* 0x040fe2000001000b */
[----:B------:R-:W-:Y:S01]  /*1ce0*/  @!P2 FMUL R29, R29, 16777216 ;  /* 0x4b8000001d1da820 */ /* 0x000fe20000400000 */
[----:B0-----:R-:W-:Y:S01]  /*1cf0*/  FMUL R26, R19, R21 ;  /* 0x00000015131a7220 */ /* 0x001fe20000400000 */
[----:B------:R-:W-:Y:S01]  /*1d00*/  FFMA.FTZ R10, R13, R10, 0.1716887056827545166 ;  /* 0x3e2fcf2a0d0a7423 */ /* 0x000fe2000001000a */
[C---:B------:R-:W-:Y:S01]  /*1d10*/  FMUL R21, R19.reuse, R20 ;  /* 0x0000001413157220 */ /* 0x040fe20000400000 */
[C---:B------:R-:W-:Y:S01]  /*1d20*/  FMUL R20, R19.reuse, R17 ;  /* 0x0000001113147220 */ /* 0x040fe20000400000 */
[C---:B------:R-:W-:Y:S01]  /*1d30*/  FMUL R25, R19.reuse, R25 ;  /* 0x0000001913197220 */ /* 0x040fe20000400000 */
[C---:B------:R-:W-:Y:S01]  /*1d40*/  FMUL R24, R19.reuse, R24 ;  /* 0x0000001813187220 */ /* 0x040fe20000400000 */
[C---:B------:R-:W-:Y:S01]  /*1d50*/  FMUL R30, R19.reuse, R16 ;  /* 0x00000010131e7220 */ /* 0x040fe20000400000 */
[----:B------:R-:W-:Y:S01]  /*1d60*/  FMUL R31, R19, R28 ;  /* 0x0000001c131f7220 */ /* 0x000fe20000400000 */
[----:B------:R-:W-:Y:S01]  /*1d70*/  FFMA.FTZ R17, R12, R11, -0.17900948226451873779 ;  /* 0xbe374e430c117423 */ /* 0x000fe2000001000b */
[----:B------:R-:W-:Y:S01]  /*1d80*/  FFMA.FTZ R10, R13, R10, -0.17900948226451873779 ;  /* 0xbe374e430d0a7423 */ /* 0x000fe2000001000a */
[----:B------:R-:W-:Y:S01]  /*1d90*/  FMUL R19, R19, R29 ;  /* 0x0000001d13137220 */ /* 0x000fe20000400000 */
[----:B------:R-:W-:Y:S01]  /*1da0*/  F2FP.F16.F32.PACK_AB R11, R24, R21 ;  /* 0x00000015180b723e */ /* 0x000fe200000000ff */
[----:B------:R-:W-:Y:S01]  /*1db0*/  FFMA.FTZ R17, R12, R17, 0.20512372255325317383 ;  /* 0x3e520bf40c117423 */ /* 0x000fe20000010011 */
[----:B------:R-:W-:Y:S01]  /*1dc0*/  FFMA.FTZ R16, R13, R10, 0.20512372255325317383 ;  /* 0x3e520bf40d107423 */ /* 0x000fe2000001000a */
[----:B------:R-:W-:-:S02]  /*1dd0*/  F2FP.F16.F32.PACK_AB R10, R30, R31 ;  /* 0x0000001f1e0a723e */ /* 0x000fc400000000ff */
[----:B------:R-:W-:Y:S01]  /*1de0*/  F2FP.F16.F32.PACK_AB R21, R25, R26 ;  /* 0x0000001a1915723e */ /* 0x000fe200000000ff */
[----:B------:R-:W-:Y:S01]  /*1df0*/  FFMA.FTZ R17, R12, R17, -0.24046532809734344482 ;  /* 0xbe763c8b0c117423 */ /* 0x000fe20000010011 */
[----:B------:R-:W-:Y:S01]  /*1e00*/  F2FP.F16.F32.PACK_AB R20, R20, R19 ;  /* 0x000000131414723e */ /* 0x000fe200000000ff */
[----:B------:R-:W-:Y:S01]  /*1e10*/  FFMA.FTZ R16, R13, R16, -0.24046532809734344482 ;  /* 0xbe763c8b0d107423 */ /* 0x000fe20000010010 */
[----:B------:R-:W-:Y:S01]  /*1e20*/  STS.64 [R8+UR6], R10 ;  /* 0x0000000a08007988 */ /* 0x000fe20008000a06 */
[----:B------:R-:W-:Y:S01]  /*1e30*/  F2FP.F16.F32.PACK_AB R23, R22, R23 ;  /* 0x000000171617723e */ /* 0x000fe200000000ff */
[C---:B------:R-:W-:Y:S01]  /*1e40*/  FFMA.FTZ R17, R12.reuse, R17, 0.28857114911079406738 ;  /* 0x3e93bf990c117423 */ /* 0x040fe20000010011 */
[----:B------:R-:W-:Y:S01]  /*1e50*/  F2FP.F16.F32.PACK_AB R22, R27, R32 ;  /* 0x000000201b16723e */ /* 0x000fe200000000ff */
[----:B------:R0:W-:Y:S01]  /*1e60*/  STS.64 [R8+UR6+0x100], R20 ;  /* 0x0001001408007988 */ /* 0x0001e20008000a06 */
[----:B------:R-:W-:Y:S01]  /*1e70*/  F2FP.F16.F32.PACK_AB R15, R15, R18 ;  /* 0x000000120f0f723e */ /* 0x000fe200000000ff */
[----:B------:R-:W-:Y:S01]  /*1e80*/  FFMA.FTZ R16, R13, R16, 0.28857114911079406738 ;  /* 0x3e93bf990d107423 */ /* 0x000fe20000010010 */
[----:B------:R-:W-:Y:S01]  /*1e90*/  F2FP.F16.F32.PACK_AB R14, R9, R14 ;  /* 0x0000000e090e723e */ /* 0x000fe200000000ff */
[----:B------:R-:W-:Y:S01]  /*1ea0*/  FFMA.FTZ R17, R12, R17, -0.36067417263984680176 ;  /* 0xbeb8aa490c117423 */ /* 0x000fe20000010011 */
[----:B------:R-:W1:Y:S01]  /*1eb0*/  LDC R18, c[0x0][0x3e8] ;  /* 0x0000fa00ff127b82 */ /* 0x000e620000000800 */
[----:B------:R-:W-:Y:S01]  /*1ec0*/  FFMA.FTZ R16, R13, R16, -0.36067417263984680176 ;  /* 0xbeb8aa490d107423 */ /* 0x000fe20000010010 */
[----:B------:R-:W-:Y:S01]  /*1ed0*/  ISETP.GE.U32.AND P2, PT, R4, 0x7f800000, PT ;  /* 0x7f8000000400780c */ /* 0x000fe20003f46070 */
[----:B------:R-:W-:Y:S01]  /*1ee0*/  FFMA.FTZ R17, R12, R17, 0.48089820146560668945 ;  /* 0x3ef6384a0c117423 */ /* 0x000fe20000010011 */
[----:B------:R-:W-:Y:S01]  /*1ef0*/  ISETP.GE.U32.AND P1, PT, R3, 0x7f800000, PT ;  /* 0x7f8000000300780c */ /* 0x000fe20003f26070 */
[C---:B------:R-:W-:Y:S01]  /*1f00*/  FFMA.FTZ R16, R13.reuse, R16, 0.48089820146560668945 ;  /* 0x3ef6384a0d107423 */ /* 0x040fe20000010010 */
[----:B------:R-:W-:Y:S01]  /*1f10*/  FSETP.NEU.AND P0, PT, R4, RZ, PT ;  /* 0x000000ff0400720b */ /* 0x000fe20003f0d000 */
[----:B------:R-:W-:Y:S01]  /*1f20*/  FFMA.FTZ R17, R12, R17, -0.72134751081466674805 ;  /* 0xbf38aa3b0c117423 */ /* 0x000fe20000010011 */
[----:B0-----:R-:W-:Y:S01]  /*1f30*/  LOP3.LUT R8, R8, 0x8, RZ, 0x3c, !PT ;  /* 0x0000000808087812 */ /* 0x001fe200078e3cff */
[----:B------:R-:W-:Y:S01]  /*1f40*/  FFMA.FTZ R16, R13, R16, -0.72134751081466674805 ;  /* 0xbf38aa3b0d107423 */ /* 0x000fe20000010010 */
[----:B------:R-:W0:Y:S01]  /*1f50*/  LDC.64 R10, c[0x0][0x398] ;  /* 0x0000e600ff0a7b82 */ /* 0x000e220000000a00 */
[----:B------:R-:W-:-:S02]  /*1f60*/  FMUL R17, R12, R17 ;  /* 0x000000110c117220 */ /* 0x000fc40000400000 */
[----:B------:R-:W-:Y:S01]  /*1f70*/  STS.64 [R8+UR6+0x400], R22 ;  /* 0x0004001608007988 */ /* 0x000fe20008000a06 */
[C---:B------:R-:W-:Y:S01]  /*1f80*/  FMUL R16, R13.reuse, R16 ;  /* 0x000000100d107220 */ /* 0x040fe20000400000 */
[C---:B------:R-:W-:Y:S02]  /*1f90*/  FMUL R17, R12.reuse, R17 ;  /* 0x000000110c117220 */ /* 0x040fe40000400000 */
[----:B------:R2:W-:Y:S01]  /*1fa0*/  STS.64 [R8+UR6+0x500], R14 ;  /* 0x0005000e08007988 */ /* 0x0005e20008000a06 */
[C---:B------:R-:W-:Y:S01]  /*1fb0*/  FMUL R16, R13.reuse, R16 ;  /* 0x000000100d107220 */ /* 0x040fe20000400000 */
[----:B------:R-:W-:Y:S01]  /*1fc0*/  FFMA.FTZ R12, R12, 1.4426950216293334961, R17 ;  /* 0x3fb8aa3b0c0c7823 */ /* 0x000fe20000010011 */
[----:B------:R-:W-:Y:S02]  /*1fd0*/  SHF.R.U32.HI R17, RZ, 0x5, R0 ;  /* 0x00000005ff117819 */ /* 0x000fe40000011600 */
[----:B------:R-:W-:Y:S01]  /*1fe0*/  FFMA.FTZ R13, R13, 1.4426950216293334961, R16 ;  /* 0x3fb8aa3b0d0d7823 */ /* 0x000fe20000010010 */
[----:B------:R-:W-:Y:S01]  /*1ff0*/  FADD R25, R7, R12 ;  /* 0x0000000c07197221 */ /* 0x000fe20000000000 */
[----:B------:R-:W-:Y:S01]  /*2000*/  IMAD R12, R47, UR5, RZ ;  /* 0x000000052f0c7c24 */ /* 0x000fe2000f8e02ff */
[----:B------:R-:W-:Y:S01]  /*2010*/  SGXT.U32 R17, R17, 0x2 ;  /* 0x000000021111781a */ /* 0x000fe20000000000 */
[----:B------:R-:W-:Y:S01]  /*2020*/  FADD R24, R6, R13 ;  /* 0x0000000d06187221 */ /* 0x000fe20000000000 */
[----:B------:R-:W-:Y:S01]  /*2030*/  BAR.SYNC.DEFER_BLOCKING 0x0 ;  /* 0x0000000000007b1d */ /* 0x000fe20000010000 */
[C---:B------:R-:W-:Y:S01]  /*2040*/  IMAD.SHL.U32 R13, R12.reuse, 0x2, RZ ;  /* 0x000000020c0d7824 */ /* 0x040fe200078e00ff */
[----:B--2---:R-:W-:Y:S01]  /*2050*/  LOP3.LUT R8, R5, 0x8, RZ, 0x3c, !PT ;  /* 0x0000000805087812 */ /* 0x004fe200078e3cff */
[----:B-1----:R-:W-:Y:S01]  /*2060*/  IMAD R14, R17, R18, RZ ;  /* 0x00000012110e7224 */ /* 0x002fe200078e02ff */
[----:B------:R-:W-:Y:S01]  /*2070*/  @P2 MOV R15, 0x7f800000 ;  /* 0x7f800000000f2802 */ /* 0x000fe20000000f00 */
[----:B------:R-:W-:Y:S01]  /*2080*/  UIMAD.WIDE UR4, UR4, 0x2, URZ ;  /* 0x00000002040478a5 */ /* 0x000fe2000f8e02ff */
[----:B------:R-:W-:-:S04]  /*2090*/  IMAD.HI R12, R12, 0x2, RZ ;  /* 0x000000020c0c7827 */ /* 0x000fc800078e02ff */
[----:B------:R-:W-:Y:S01]  /*20a0*/  @P2 FFMA.FTZ R24, R4, R15, +INF ;  /* 0x7f80000004182423 */ /* 0x000fe2000001000f */
[----:B0-----:R-:W-:Y:S01]  /*20b0*/  IADD3 R22, P2, P3, R13, UR7, R10 ;  /* 0x000000070d167c10 */ /* 0x001fe2000fb5e00a */
[----:B------:R-:W-:Y:S02]  /*20c0*/  IMAD R13, R18, 0x4, R14 ;  /* 0x00000004120d7824 */ /* 0x000fe400078e020e */
[----:B------:R-:W-:Y:S01]  /*20d0*/  @P1 IMAD.MOV.U32 R4, RZ, RZ, 0x7f800000 ;  /* 0x7f800000ff041424 */ /* 0x000fe200078e00ff */
[----:B------:R-:W-:Y:S02]  /*20e0*/  IADD3.X R26, PT, PT, R12, UR5, R11, P2, P3 ;  /* 0x000000050c1a7c10 */ /* 0x000fe400097e640b */
[----:B------:R-:W-:Y:S01]  /*20f0*/  LEA R15, R18, R13, 0x2 ;  /* 0x0000000d120f7211 */ /* 0x000fe200078e10ff */
[C---:B------:R-:W-:Y:S01]  /*2100*/  @P1 FFMA.FTZ R25, R3.reuse, R4, +INF ;  /* 0x7f80000003191423 */ /* 0x040fe20000010004 */
[----:B------:R-:W-:Y:S01]  /*2110*/  FSETP.NEU.AND P2, PT, R3, RZ, PT ;  /* 0x000000ff0300720b */ /* 0x000fe20003f4d000 */
[----:B------:R-:W0:Y:S01]  /*2120*/  LDCU UR4, c[0x0][0x3ec] ;  /* 0x00007d80ff0477ac */ /* 0x000e220008000800 */
[-C--:B------:R-:W-:Y:S01]  /*2130*/  LEA R10, P3, R14, R22.reuse, 0x1 ;  /* 0x000000160e0a7211 */ /* 0x080fe200078608ff */
[----:B------:R-:W-:Y:S01]  /*2140*/  IMAD R17, R18, 0x4, R15 ;  /* 0x0000000412117824 */ /* 0x000fe200078e020f */
[----:B------:R-:W-:Y:S01]  /*2150*/  LEA R12, P1, R13, R22, 0x1 ;  /* 0x000000160d0c7211 */ /* 0x000fe200078208ff */
[----:B------:R1:W2:Y:S01]  /*2160*/  LDS.64 R6, [R5+UR6] ;  /* 0x0000000605067984 */ /* 0x0002a20008000a00 */
[----:B------:R-:W-:-:S02]  /*2170*/  LEA.HI.X.SX32 R11, R14, R26, 0x1, P3 ;  /* 0x0000001a0e0b7211 */ /* 0x000fc400018f0eff */
[C---:B------:R-:W-:Y:S01]  /*2180*/  LEA R3, R18.reuse, R17, 0x2 ;  /* 0x0000001112037211 */ /* 0x040fe200078e10ff */
[----:B------:R-:W3:Y:S01]  /*2190*/  LDS.64 R8, [R8+UR6] ;  /* 0x0000000608087984 */ /* 0x000ee20008000a00 */
[----:B------:R-:W-:Y:S02]  /*21a0*/  LEA R14, P3, R15, R22, 0x1 ;  /* 0x000000160f0e7211 */ /* 0x000fe400078608ff */
[-C--:B------:R-:W-:Y:S01]  /*21b0*/  LEA.HI.X.SX32 R13, R13, R26.reuse, 0x1, P1 ;  /* 0x0000001a0d0d7211 */ /* 0x080fe200008f0eff */
[----:B------:R-:W-:Y:S01]  /*21c0*/  IMAD R21, R18, 0x4, R3 ;  /* 0x0000000412157824 */ /* 0x000fe200078e0203 */
[----:B-1----:R-:W-:Y:S02]  /*21d0*/  LEA.HI R5, R0, 0x1c, RZ, 0x1b ;  /* 0x0000001c00057811 */ /* 0x002fe400078fd8ff */
[----:B------:R-:W-:Y:S02]  /*21e0*/  LEA.HI.X.SX32 R15, R15, R26, 0x1, P3 ;  /* 0x0000001a0f0f7211 */ /* 0x000fe400018f0eff */
[----:B------:R-:W-:Y:S01]  /*21f0*/  LEA R23, R18, R21, 0x2 ;  /* 0x0000001512177211 */ /* 0x000fe200078e10ff */
[----:B------:R-:W-:Y:S01]  /*2200*/  IMAD R5, R5, R18, RZ ;  /* 0x0000001205057224 */ /* 0x000fe200078e02ff */
[-C--:B------:R-:W-:Y:S01]  /*2210*/  LEA R18, P3, R3, R22.reuse, 0x1 ;  /* 0x0000001603127211 */ /* 0x080fe200078608ff */
[----:B0-----:R-:W-:Y:S01]  /*2220*/  UIMAD UR4, UR9, UR4, URZ ;  /* 0x00000004090472a4 */ /* 0x001fe2000f8e02ff */
[----:B------:R-:W-:-:S02]  /*2230*/  LEA R16, P1, R17, R22, 0x1 ;  /* 0x0000001611107211 */ /* 0x000fc400078208ff */
[----:B------:R-:W-:Y:S01]  /*2240*/  LEA R4, P4, R5, R22, 0x1 ;  /* 0x0000001605047211 */ /* 0x000fe200078808ff */
[----:B------:R-:W-:Y:S01]  /*2250*/  USHF.L.U32 UR7, UR4, 0x2, URZ ;  /* 0x0000000204077899 */ /* 0x000fe200080006ff */
[-C--:B------:R-:W-:Y:S01]  /*2260*/  LEA.HI.X.SX32 R19, R3, R26.reuse, 0x1, P3 ;  /* 0x0000001a03137211 */ /* 0x080fe200018f0eff */
[----:B------:R-:W-:Y:S01]  /*2270*/  UIMAD.WIDE UR4, UR4, 0x4, URZ ;  /* 0x00000004040478a5 */ /* 0x000fe2000f8e02ff */
[----:B------:R-:W-:Y:S02]  /*2280*/  LEA.HI.X.SX32 R5, R5, R26, 0x1, P4 ;  /* 0x0000001a05057211 */ /* 0x000fe400020f0eff */
[-C--:B------:R-:W-:Y:S02]  /*2290*/  LEA R20, P4, R21, R22.reuse, 0x1 ;  /* 0x0000001615147211 */ /* 0x080fe400078808ff */
[----:B------:R-:W-:Y:S02]  /*22a0*/  LEA R22, P5, R23, R22, 0x1 ;  /* 0x0000001617167211 */ /* 0x000fe400078a08ff */
[----:B------:R-:W-:-:S02]  /*22b0*/  LEA.HI.X.SX32 R17, R17, R26, 0x1, P1 ;  /* 0x0000001a11117211 */ /* 0x000fc400008f0eff */
[-C--:B------:R-:W-:Y:S02]  /*22c0*/  LEA.HI.X.SX32 R21, R21, R26.reuse, 0x1, P4 ;  /* 0x0000001a15157211 */ /* 0x080fe400020f0eff */
[----:B------:R-:W-:Y:S02]  /*22d0*/  LEA.HI.X.SX32 R23, R23, R26, 0x1, P5 ;  /* 0x0000001a17177211 */ /* 0x000fe400028f0eff */
[----:B------:R-:W-:Y:S01]  /*22e0*/  FSEL R24, R24, -INF , P0 ;  /* 0xff80000018187808 */ /* 0x000fe20000000000 */
[----:B------:R-:W0:Y:S01]  /*22f0*/  LDC.64 R26, c[0x0][0x3a0] ;  /* 0x0000e800ff1a7b82 */ /* 0x000e220000000a00 */
[----:B------:R-:W-:Y:S02]  /*2300*/  FSEL R25, R25, -INF , P2 ;  /* 0xff80000019197808 */ /* 0x000fe40001000000 */
[----:B------:R-:W-:Y:S01]  /*2310*/  LOP3.LUT P0, RZ, R0, 0x60, RZ, 0xc0, !PT ;  /* 0x0000006000ff7812 */ /* 0x000fe2000780c0ff */
[----:B--2---:R1:W-:Y:S01]  /*2320*/  STG.E.U16 desc[UR14][R10.64], R6 ;  /* 0x000000060a007986 */ /* 0x0043e2000c10150e */
[----:B------:R-:W-:Y:S01]  /*2330*/  PRMT R3, R6, 0x7632, R3 ;  /* 0x0000763206037816 */ /* 0x000fe20000000003 */
[----:B------:R-:W-:Y:S01]  /*2340*/  FFMA R24, R24, 0.69314718246459960938, R37 ;  /* 0x3f31721818187823 */ /* 0x000fe20000000025 */
[----:B------:R-:W-:Y:S01]  /*2350*/  FFMA R25, R25, 0.69314718246459960938, R36 ;  /* 0x3f31721819197823 */ /* 0x000fe20000000024 */
[----:B---3--:R2:W-:Y:S04]  /*2360*/  STG.E.U16 desc[UR14][R12.64], R8 ;  /* 0x000000080c007986 */ /* 0x0085e8000c10150e */
[----:B------:R3:W-:Y:S01]  /*2370*/  STG.E.U16 desc[UR14][R14.64], R3 ;  /* 0x000000030e007986 */ /* 0x0007e2000c10150e */
[----:B-1----:R-:W-:-:S02]  /*2380*/  PRMT R11, R8, 0x7632, R11 ;  /* 0x00007632080b7816 */ /* 0x002fc4000000000b */
[----:B--2---:R-:W-:-:S03]  /*2390*/  PRMT R13, R7, 0x7632, R13 ;  /* 0x00007632070d7816 */ /* 0x004fc6000000000d */
[----:B------:R-:W-:Y:S01]  /*23a0*/  STG.E.U16 desc[UR14][R16.64], R11 ;  /* 0x0000000b10007986 */ /* 0x000fe2000c10150e */
[----:B---3--:R-:W-:-:S03]  /*23b0*/  PRMT R15, R9, 0x7632, R15 ;  /* 0x00007632090f7816 */ /* 0x008fc6000000000f */
[----:B------:R1:W-:Y:S01]  /*23c0*/  STG.E.U16 desc[UR14][R18.64], R7 ;  /* 0x0000000712007986 */ /* 0x0003e2000c10150e */
[----:B------:R-:W-:Y:S02]  /*23d0*/  IMAD.SHL.U32 R3, R0, 0x2, RZ ;  /* 0x0000000200037824 */ /* 0x000fe400078e00ff */
[----:B------:R-:W-:Y:S01]  /*23e0*/  IMAD.HI R0, R47, 0x4, RZ ;  /* 0x000000042f007827 */ /* 0x000fe200078e02ff */
[----:B------:R2:W-:Y:S02]  /*23f0*/  STG.E.U16 desc[UR14][R20.64], R9 ;  /* 0x0000000914007986 */ /* 0x0005e4000c10150e */
[----:B------:R-:W-:Y:S02]  /*2400*/  LOP3.LUT R3, R3, 0x78, RZ, 0xc0, !PT ;  /* 0x0000007803037812 */ /* 0x000fe400078ec0ff */
[----:B------:R2:W-:Y:S04]  /*2410*/  STG.E.U16 desc[UR14][R22.64], R13 ;  /* 0x0000000d16007986 */ /* 0x0005e8000c10150e */
[----:B------:R2:W-:Y:S01]  /*2420*/  STG.E.U16 desc[UR14][R4.64], R15 ;  /* 0x0000000f04007986 */ /* 0x0005e2000c10150e */
[----:B-1----:R-:W-:Y:S01]  /*2430*/  SHF.L.U32 R7, R47, 0x2, RZ ;  /* 0x000000022f077819 */ /* 0x002fe200000006ff */
[----:B------:R-:W-:Y:S03]  /*2440*/  BAR.SYNC.DEFER_BLOCKING 0x0 ;  /* 0x0000000000007b1d */ /* 0x000fe60000010000 */
[----:B0-----:R-:W-:-:S04]  /*2450*/  IADD3 R6, P1, P2, R7, UR7, R26 ;  /* 0x0000000707067c10 */ /* 0x001fc8000fa3e01a */
[----:B------:R-:W-:Y:S01]  /*2460*/  IADD3.X R7, PT, PT, R0, UR5, R27, P1, P2 ;  /* 0x0000000500077c10 */ /* 0x000fe20008fe441b */
[----:B------:R2:W-:Y:S01]  /*2470*/  STS.64 [R3+UR6], R24 ;  /* 0x0000001803007988 */ /* 0x0005e20008000a06 */
[----:B------:R-:W-:Y:S06]  /*2480*/  BAR.SYNC.DEFER_BLOCKING 0x0 ;  /* 0x0000000000007b1d */ /* 0x000fec0000010000 */
[----:B------:R-:W-:Y:S05]  /*2490*/  @P0 EXIT ;  /* 0x000000000000094d */ /* 0x000fea0003800000 */
[----:B--2---:R-:W0:Y:S04]  /*24a0*/  LDS R3, [R2] ;  /* 0x0000000002037984 */ /* 0x004e280000000800 */
[----:B0-----:R-:W-:Y:S01]  /*24b0*/  STG.E desc[UR14][R6.64], R3 ;  /* 0x0000000306007986 */ /* 0x001fe2000c10190e */
[----:B------:R-:W-:Y:S05]  /*24c0*/  EXIT ;  /* 0x000000000000794d */ /* 0x000fea0003800000 */
.L_x_2:
[----:B------:R-:W-:-:S00]  /*24d0*/  BRA `(.L_x_2) ;  /* 0xfffffffc00fc7947 */ /* 0x000fc0000383ffff */
[----:B------:R-:W-:-:S00]  /*24e0*/  NOP ;  /* 0x0000000000007918 */ /* 0x000fc00000000000 */
        /* <DEDUP_REMOVED lines=9> */
.L_x_3:


//--------------------- .nv.global.init           --------------------------
	.section	.nv.global.init,"aw",@progbits
.nv.global.init:
	.type		_$_str,@object
	.size		_$_str,(.L_0 - _$_str)
_$_str:
        /*0000*/ 	.byte	0x5f, 0x5f, 0x43, 0x55, 0x44, 0x41, 0x5f, 0x46, 0x54, 0x5a, 0x00
.L_0:


//--------------------- .nv.shared.attn_fwd       --------------------------
	.section	.nv.shared.attn_fwd,"aw",@nobits
	.sectionflags	@""
	.align	16
	.zero		1024


//--------------------- .nv.shared.reserved.0     --------------------------
	.section	.nv.shared.reserved.0,"aw",@nobits
	.weak		__nv_reservedSMEM_offset_0_alias
	.size		__nv_reservedSMEM_offset_0_alias, 0, 64
	.other		__nv_reservedSMEM_offset_0_alias,@"STO_CUDA_RESERVED_SHARED STV_DEFAULT"
__nv_reservedSMEM_offset_0_alias:
	.zero		0
	.zero		64


//--------------------- .nv.constant0.attn_fwd    --------------------------
	.section	.nv.constant0.attn_fwd,"a",@progbits
	.sectionflags	@""
	.align	4
.nv.constant0.attn_fwd:
	.zero		1032


//--------------------- SYMBOLS --------------------------

	.type		.nv.reservedSmem.offset0,@object
	.size		.nv.reservedSmem.offset0,0x4
	.type		.nv.reservedSmem.cap,@object
	.size		.nv.reservedSmem.cap,0x4
